//
// Generated by NVIDIA NVVM Compiler
//
// Compiler Build ID: CL-36424714
// Cuda compilation tools, release 13.0, V13.0.88
// Based on NVVM 20.0.0
//

.version 9.0
.target sm_100
.address_size 64

	// .globl	_Z32tkg_score_triples_complex_kernelPK6float2S1_PKiS3_S3_Pfiiii

.visible .entry _Z32tkg_score_triples_complex_kernelPK6float2S1_PKiS3_S3_Pfiiii(
	.param .u64 .ptr .align 1 _Z32tkg_score_triples_complex_kernelPK6float2S1_PKiS3_S3_Pfiiii_param_0,
	.param .u64 .ptr .align 1 _Z32tkg_score_triples_complex_kernelPK6float2S1_PKiS3_S3_Pfiiii_param_1,
	.param .u64 .ptr .align 1 _Z32tkg_score_triples_complex_kernelPK6float2S1_PKiS3_S3_Pfiiii_param_2,
	.param .u64 .ptr .align 1 _Z32tkg_score_triples_complex_kernelPK6float2S1_PKiS3_S3_Pfiiii_param_3,
	.param .u64 .ptr .align 1 _Z32tkg_score_triples_complex_kernelPK6float2S1_PKiS3_S3_Pfiiii_param_4,
	.param .u64 .ptr .align 1 _Z32tkg_score_triples_complex_kernelPK6float2S1_PKiS3_S3_Pfiiii_param_5,
	.param .u32 _Z32tkg_score_triples_complex_kernelPK6float2S1_PKiS3_S3_Pfiiii_param_6,
	.param .u32 _Z32tkg_score_triples_complex_kernelPK6float2S1_PKiS3_S3_Pfiiii_param_7,
	.param .u32 _Z32tkg_score_triples_complex_kernelPK6float2S1_PKiS3_S3_Pfiiii_param_8,
	.param .u32 _Z32tkg_score_triples_complex_kernelPK6float2S1_PKiS3_S3_Pfiiii_param_9
)
{
	.reg .pred 	%p<25>;
	.reg .b32 	%r<33>;
	.reg .b32 	%f<233>;
	.reg .b64 	%rd<57>;

	ld.param.u64 	%rd19, [_Z32tkg_score_triples_complex_kernelPK6float2S1_PKiS3_S3_Pfiiii_param_0];
	ld.param.u64 	%rd20, [_Z32tkg_score_triples_complex_kernelPK6float2S1_PKiS3_S3_Pfiiii_param_1];
	ld.param.u64 	%rd16, [_Z32tkg_score_triples_complex_kernelPK6float2S1_PKiS3_S3_Pfiiii_param_2];
	ld.param.u64 	%rd17, [_Z32tkg_score_triples_complex_kernelPK6float2S1_PKiS3_S3_Pfiiii_param_3];
	ld.param.u64 	%rd18, [_Z32tkg_score_triples_complex_kernelPK6float2S1_PKiS3_S3_Pfiiii_param_4];
	ld.param.u64 	%rd21, [_Z32tkg_score_triples_complex_kernelPK6float2S1_PKiS3_S3_Pfiiii_param_5];
	ld.param.u32 	%r22, [_Z32tkg_score_triples_complex_kernelPK6float2S1_PKiS3_S3_Pfiiii_param_6];
	ld.param.u32 	%r19, [_Z32tkg_score_triples_complex_kernelPK6float2S1_PKiS3_S3_Pfiiii_param_7];
	ld.param.u32 	%r20, [_Z32tkg_score_triples_complex_kernelPK6float2S1_PKiS3_S3_Pfiiii_param_8];
	ld.param.u32 	%r21, [_Z32tkg_score_triples_complex_kernelPK6float2S1_PKiS3_S3_Pfiiii_param_9];
	cvta.to.global.u64 	%rd1, %rd20;
	cvta.to.global.u64 	%rd2, %rd19;
	cvta.to.global.u64 	%rd3, %rd21;
	mov.u32 	%r23, %ctaid.x;
	mov.u32 	%r24, %ntid.x;
	mov.u32 	%r25, %tid.x;
	mad.lo.s32 	%r1, %r23, %r24, %r25;
	setp.ge.s32 	%p1, %r1, %r22;
	@%p1 bra 	$L__BB0_16;
	cvta.to.global.u64 	%rd22, %rd16;
	cvta.to.global.u64 	%rd23, %rd17;
	cvta.to.global.u64 	%rd24, %rd18;
	mul.wide.s32 	%rd25, %r1, 4;
	add.s64 	%rd26, %rd22, %rd25;
	ld.global.u32 	%r2, [%rd26];
	add.s64 	%rd27, %rd23, %rd25;
	ld.global.u32 	%r3, [%rd27];
	add.s64 	%rd28, %rd24, %rd25;
	ld.global.u32 	%r4, [%rd28];
	setp.lt.s32 	%p2, %r2, 0;
	setp.ge.s32 	%p3, %r2, %r20;
	or.pred  	%p4, %p2, %p3;
	setp.lt.s32 	%p5, %r3, 0;
	setp.ge.s32 	%p6, %r3, %r21;
	or.pred  	%p7, %p5, %p6;
	or.pred  	%p9, %p4, %p7;
	setp.lt.s32 	%p10, %r4, 0;
	setp.ge.s32 	%p11, %r4, %r20;
	or.pred  	%p12, %p10, %p11;
	or.pred  	%p14, %p9, %p12;
	not.pred 	%p15, %p14;
	@%p15 bra 	$L__BB0_3;
	add.s64 	%rd53, %rd3, %rd25;
	mov.b32 	%r28, 0;
	st.global.u32 	[%rd53], %r28;
	bra.uni 	$L__BB0_16;
$L__BB0_3:
	mul.lo.s32 	%r5, %r2, %r19;
	mul.lo.s32 	%r6, %r3, %r19;
	mul.lo.s32 	%r7, %r4, %r19;
	setp.lt.s32 	%p16, %r19, 1;
	mov.f32 	%f232, 0f00000000;
	@%p16 bra 	$L__BB0_15;
	and.b32  	%r8, %r19, 7;
	setp.lt.u32 	%p17, %r19, 8;
	mov.f32 	%f232, 0f00000000;
	mov.b32 	%r31, 0;
	@%p17 bra 	$L__BB0_7;
	and.b32  	%r31, %r19, 2147483640;
	neg.s32 	%r29, %r31;
	mul.wide.s32 	%rd29, %r5, 8;
	add.s64 	%rd30, %rd29, %rd2;
	add.s64 	%rd56, %rd30, 32;
	mul.wide.s32 	%rd31, %r6, 8;
	add.s64 	%rd32, %rd31, %rd1;
	add.s64 	%rd55, %rd32, 32;
	mul.wide.s32 	%rd33, %r7, 8;
	add.s64 	%rd34, %rd33, %rd2;
	add.s64 	%rd54, %rd34, 32;
	mov.f32 	%f232, 0f00000000;
$L__BB0_6:
	.pragma "nounroll";
	ld.global.v2.f32 	{%f17, %f18}, [%rd56+-32];
	ld.global.v2.f32 	{%f19, %f20}, [%rd55+-32];
	ld.global.v2.f32 	{%f21, %f22}, [%rd54+-32];
	mul.f32 	%f23, %f17, %f19;
	mul.f32 	%f24, %f18, %f20;
	sub.f32 	%f25, %f23, %f24;
	mul.f32 	%f26, %f17, %f20;
	fma.rn.f32 	%f27, %f18, %f19, %f26;
	mul.f32 	%f28, %f27, %f22;
	fma.rn.f32 	%f29, %f21, %f25, %f28;
	add.f32 	%f30, %f232, %f29;
	ld.global.v2.f32 	{%f31, %f32}, [%rd56+-24];
	ld.global.v2.f32 	{%f33, %f34}, [%rd55+-24];
	ld.global.v2.f32 	{%f35, %f36}, [%rd54+-24];
	mul.f32 	%f37, %f31, %f33;
	mul.f32 	%f38, %f32, %f34;
	sub.f32 	%f39, %f37, %f38;
	mul.f32 	%f40, %f31, %f34;
	fma.rn.f32 	%f41, %f32, %f33, %f40;
	mul.f32 	%f42, %f41, %f36;
	fma.rn.f32 	%f43, %f35, %f39, %f42;
	add.f32 	%f44, %f30, %f43;
	ld.global.v2.f32 	{%f45, %f46}, [%rd56+-16];
	ld.global.v2.f32 	{%f47, %f48}, [%rd55+-16];
	ld.global.v2.f32 	{%f49, %f50}, [%rd54+-16];
	mul.f32 	%f51, %f45, %f47;
	mul.f32 	%f52, %f46, %f48;
	sub.f32 	%f53, %f51, %f52;
	mul.f32 	%f54, %f45, %f48;
	fma.rn.f32 	%f55, %f46, %f47, %f54;
	mul.f32 	%f56, %f55, %f50;
	fma.rn.f32 	%f57, %f49, %f53, %f56;
	add.f32 	%f58, %f44, %f57;
	ld.global.v2.f32 	{%f59, %f60}, [%rd56+-8];
	ld.global.v2.f32 	{%f61, %f62}, [%rd55+-8];
	ld.global.v2.f32 	{%f63, %f64}, [%rd54+-8];
	mul.f32 	%f65, %f59, %f61;
	mul.f32 	%f66, %f60, %f62;
	sub.f32 	%f67, %f65, %f66;
	mul.f32 	%f68, %f59, %f62;
	fma.rn.f32 	%f69, %f60, %f61, %f68;
	mul.f32 	%f70, %f69, %f64;
	fma.rn.f32 	%f71, %f63, %f67, %f70;
	add.f32 	%f72, %f58, %f71;
	ld.global.v2.f32 	{%f73, %f74}, [%rd56];
	ld.global.v2.f32 	{%f75, %f76}, [%rd55];
	ld.global.v2.f32 	{%f77, %f78}, [%rd54];
	mul.f32 	%f79, %f73, %f75;
	mul.f32 	%f80, %f74, %f76;
	sub.f32 	%f81, %f79, %f80;
	mul.f32 	%f82, %f73, %f76;
	fma.rn.f32 	%f83, %f74, %f75, %f82;
	mul.f32 	%f84, %f83, %f78;
	fma.rn.f32 	%f85, %f77, %f81, %f84;
	add.f32 	%f86, %f72, %f85;
	ld.global.v2.f32 	{%f87, %f88}, [%rd56+8];
	ld.global.v2.f32 	{%f89, %f90}, [%rd55+8];
	ld.global.v2.f32 	{%f91, %f92}, [%rd54+8];
	mul.f32 	%f93, %f87, %f89;
	mul.f32 	%f94, %f88, %f90;
	sub.f32 	%f95, %f93, %f94;
	mul.f32 	%f96, %f87, %f90;
	fma.rn.f32 	%f97, %f88, %f89, %f96;
	mul.f32 	%f98, %f97, %f92;
	fma.rn.f32 	%f99, %f91, %f95, %f98;
	add.f32 	%f100, %f86, %f99;
	ld.global.v2.f32 	{%f101, %f102}, [%rd56+16];
	ld.global.v2.f32 	{%f103, %f104}, [%rd55+16];
	ld.global.v2.f32 	{%f105, %f106}, [%rd54+16];
	mul.f32 	%f107, %f101, %f103;
	mul.f32 	%f108, %f102, %f104;
	sub.f32 	%f109, %f107, %f108;
	mul.f32 	%f110, %f101, %f104;
	fma.rn.f32 	%f111, %f102, %f103, %f110;
	mul.f32 	%f112, %f111, %f106;
	fma.rn.f32 	%f113, %f105, %f109, %f112;
	add.f32 	%f114, %f100, %f113;
	ld.global.v2.f32 	{%f115, %f116}, [%rd56+24];
	ld.global.v2.f32 	{%f117, %f118}, [%rd55+24];
	ld.global.v2.f32 	{%f119, %f120}, [%rd54+24];
	mul.f32 	%f121, %f115, %f117;
	mul.f32 	%f122, %f116, %f118;
	sub.f32 	%f123, %f121, %f122;
	mul.f32 	%f124, %f115, %f118;
	fma.rn.f32 	%f125, %f116, %f117, %f124;
	mul.f32 	%f126, %f125, %f120;
	fma.rn.f32 	%f127, %f119, %f123, %f126;
	add.f32 	%f232, %f114, %f127;
	add.s32 	%r29, %r29, 8;
	add.s64 	%rd56, %rd56, 64;
	add.s64 	%rd55, %rd55, 64;
	add.s64 	%rd54, %rd54, 64;
	setp.ne.s32 	%p18, %r29, 0;
	@%p18 bra 	$L__BB0_6;
$L__BB0_7:
	setp.eq.s32 	%p19, %r8, 0;
	@%p19 bra 	$L__BB0_15;
	mul.wide.s32 	%rd35, %r5, 8;
	add.s64 	%rd13, %rd2, %rd35;
	mul.wide.s32 	%rd36, %r6, 8;
	add.s64 	%rd14, %rd1, %rd36;
	mul.wide.s32 	%rd37, %r7, 8;
	add.s64 	%rd15, %rd2, %rd37;
	and.b32  	%r14, %r19, 3;
	setp.lt.u32 	%p20, %r8, 4;
	@%p20 bra 	$L__BB0_10;
	mul.wide.u32 	%rd38, %r31, 8;
	add.s64 	%rd39, %rd13, %rd38;
	ld.global.v2.f32 	{%f129, %f130}, [%rd39];
	add.s64 	%rd40, %rd14, %rd38;
	ld.global.v2.f32 	{%f131, %f132}, [%rd40];
	add.s64 	%rd41, %rd15, %rd38;
	ld.global.v2.f32 	{%f133, %f134}, [%rd41];
	mul.f32 	%f135, %f129, %f131;
	mul.f32 	%f136, %f130, %f132;
	sub.f32 	%f137, %f135, %f136;
	mul.f32 	%f138, %f129, %f132;
	fma.rn.f32 	%f139, %f130, %f131, %f138;
	mul.f32 	%f140, %f139, %f134;
	fma.rn.f32 	%f141, %f133, %f137, %f140;
	add.f32 	%f142, %f232, %f141;
	ld.global.v2.f32 	{%f143, %f144}, [%rd39+8];
	ld.global.v2.f32 	{%f145, %f146}, [%rd40+8];
	ld.global.v2.f32 	{%f147, %f148}, [%rd41+8];
	mul.f32 	%f149, %f143, %f145;
	mul.f32 	%f150, %f144, %f146;
	sub.f32 	%f151, %f149, %f150;
	mul.f32 	%f152, %f143, %f146;
	fma.rn.f32 	%f153, %f144, %f145, %f152;
	mul.f32 	%f154, %f153, %f148;
	fma.rn.f32 	%f155, %f147, %f151, %f154;
	add.f32 	%f156, %f142, %f155;
	ld.global.v2.f32 	{%f157, %f158}, [%rd39+16];
	ld.global.v2.f32 	{%f159, %f160}, [%rd40+16];
	ld.global.v2.f32 	{%f161, %f162}, [%rd41+16];
	mul.f32 	%f163, %f157, %f159;
	mul.f32 	%f164, %f158, %f160;
	sub.f32 	%f165, %f163, %f164;
	mul.f32 	%f166, %f157, %f160;
	fma.rn.f32 	%f167, %f158, %f159, %f166;
	mul.f32 	%f168, %f167, %f162;
	fma.rn.f32 	%f169, %f161, %f165, %f168;
	add.f32 	%f170, %f156, %f169;
	ld.global.v2.f32 	{%f171, %f172}, [%rd39+24];
	ld.global.v2.f32 	{%f173, %f174}, [%rd40+24];
	ld.global.v2.f32 	{%f175, %f176}, [%rd41+24];
	mul.f32 	%f177, %f171, %f173;
	mul.f32 	%f178, %f172, %f174;
	sub.f32 	%f179, %f177, %f178;
	mul.f32 	%f180, %f171, %f174;
	fma.rn.f32 	%f181, %f172, %f173, %f180;
	mul.f32 	%f182, %f181, %f176;
	fma.rn.f32 	%f183, %f175, %f179, %f182;
	add.f32 	%f232, %f170, %f183;
	add.s32 	%r31, %r31, 4;
$L__BB0_10:
	setp.eq.s32 	%p21, %r14, 0;
	@%p21 bra 	$L__BB0_15;
	setp.eq.s32 	%p22, %r14, 1;
	@%p22 bra 	$L__BB0_13;
	mul.wide.u32 	%rd42, %r31, 8;
	add.s64 	%rd43, %rd13, %rd42;
	ld.global.v2.f32 	{%f185, %f186}, [%rd43];
	add.s64 	%rd44, %rd14, %rd42;
	ld.global.v2.f32 	{%f187, %f188}, [%rd44];
	add.s64 	%rd45, %rd15, %rd42;
	ld.global.v2.f32 	{%f189, %f190}, [%rd45];
	mul.f32 	%f191, %f185, %f187;
	mul.f32 	%f192, %f186, %f188;
	sub.f32 	%f193, %f191, %f192;
	mul.f32 	%f194, %f185, %f188;
	fma.rn.f32 	%f195, %f186, %f187, %f194;
	mul.f32 	%f196, %f195, %f190;
	fma.rn.f32 	%f197, %f189, %f193, %f196;
	add.f32 	%f198, %f232, %f197;
	ld.global.v2.f32 	{%f199, %f200}, [%rd43+8];
	ld.global.v2.f32 	{%f201, %f202}, [%rd44+8];
	ld.global.v2.f32 	{%f203, %f204}, [%rd45+8];
	mul.f32 	%f205, %f199, %f201;
	mul.f32 	%f206, %f200, %f202;
	sub.f32 	%f207, %f205, %f206;
	mul.f32 	%f208, %f199, %f202;
	fma.rn.f32 	%f209, %f200, %f201, %f208;
	mul.f32 	%f210, %f209, %f204;
	fma.rn.f32 	%f211, %f203, %f207, %f210;
	add.f32 	%f232, %f198, %f211;
	add.s32 	%r31, %r31, 2;
$L__BB0_13:
	and.b32  	%r27, %r19, 1;
	setp.eq.b32 	%p23, %r27, 1;
	not.pred 	%p24, %p23;
	@%p24 bra 	$L__BB0_15;
	mul.wide.u32 	%rd46, %r31, 8;
	add.s64 	%rd47, %rd13, %rd46;
	ld.global.v2.f32 	{%f212, %f213}, [%rd47];
	add.s64 	%rd48, %rd14, %rd46;
	ld.global.v2.f32 	{%f214, %f215}, [%rd48];
	add.s64 	%rd49, %rd15, %rd46;
	ld.global.v2.f32 	{%f216, %f217}, [%rd49];
	mul.f32 	%f218, %f212, %f214;
	mul.f32 	%f219, %f213, %f215;
	sub.f32 	%f220, %f218, %f219;
	mul.f32 	%f221, %f212, %f215;
	fma.rn.f32 	%f222, %f213, %f214, %f221;
	mul.f32 	%f223, %f222, %f217;
	fma.rn.f32 	%f224, %f216, %f220, %f223;
	add.f32 	%f232, %f232, %f224;
$L__BB0_15:
	add.s64 	%rd51, %rd3, %rd25;
	st.global.f32 	[%rd51], %f232;
$L__BB0_16:
	ret;

}
	// .globl	_Z26tkg_score_all_tails_kernelPK6float2S1_PKiS3_Pfiiii
.visible .entry _Z26tkg_score_all_tails_kernelPK6float2S1_PKiS3_Pfiiii(
	.param .u64 .ptr .align 1 _Z26tkg_score_all_tails_kernelPK6float2S1_PKiS3_Pfiiii_param_0,
	.param .u64 .ptr .align 1 _Z26tkg_score_all_tails_kernelPK6float2S1_PKiS3_Pfiiii_param_1,
	.param .u64 .ptr .align 1 _Z26tkg_score_all_tails_kernelPK6float2S1_PKiS3_Pfiiii_param_2,
	.param .u64 .ptr .align 1 _Z26tkg_score_all_tails_kernelPK6float2S1_PKiS3_Pfiiii_param_3,
	.param .u64 .ptr .align 1 _Z26tkg_score_all_tails_kernelPK6float2S1_PKiS3_Pfiiii_param_4,
	.param .u32 _Z26tkg_score_all_tails_kernelPK6float2S1_PKiS3_Pfiiii_param_5,
	.param .u32 _Z26tkg_score_all_tails_kernelPK6float2S1_PKiS3_Pfiiii_param_6,
	.param .u32 _Z26tkg_score_all_tails_kernelPK6float2S1_PKiS3_Pfiiii_param_7,
	.param .u32 _Z26tkg_score_all_tails_kernelPK6float2S1_PKiS3_Pfiiii_param_8
)
{
	.reg .pred 	%p<22>;
	.reg .b32 	%r<37>;
	.reg .b32 	%f<233>;
	.reg .b64 	%rd<54>;

	ld.param.u64 	%rd18, [_Z26tkg_score_all_tails_kernelPK6float2S1_PKiS3_Pfiiii_param_0];
	ld.param.u64 	%rd19, [_Z26tkg_score_all_tails_kernelPK6float2S1_PKiS3_Pfiiii_param_1];
	ld.param.u64 	%rd16, [_Z26tkg_score_all_tails_kernelPK6float2S1_PKiS3_Pfiiii_param_2];
	ld.param.u64 	%rd17, [_Z26tkg_score_all_tails_kernelPK6float2S1_PKiS3_Pfiiii_param_3];
	ld.param.u64 	%rd20, [_Z26tkg_score_all_tails_kernelPK6float2S1_PKiS3_Pfiiii_param_4];
	ld.param.u32 	%r22, [_Z26tkg_score_all_tails_kernelPK6float2S1_PKiS3_Pfiiii_param_5];
	ld.param.u32 	%r19, [_Z26tkg_score_all_tails_kernelPK6float2S1_PKiS3_Pfiiii_param_6];
	ld.param.u32 	%r23, [_Z26tkg_score_all_tails_kernelPK6float2S1_PKiS3_Pfiiii_param_7];
	ld.param.u32 	%r21, [_Z26tkg_score_all_tails_kernelPK6float2S1_PKiS3_Pfiiii_param_8];
	cvta.to.global.u64 	%rd1, %rd19;
	cvta.to.global.u64 	%rd2, %rd18;
	cvta.to.global.u64 	%rd3, %rd20;
	mov.u32 	%r1, %ctaid.x;
	mov.u32 	%r24, %ctaid.y;
	mov.u32 	%r25, %ntid.y;
	mov.u32 	%r26, %tid.y;
	mad.lo.s32 	%r27, %r24, %r25, %r26;
	setp.ge.s32 	%p1, %r1, %r22;
	setp.ge.s32 	%p2, %r27, %r23;
	or.pred  	%p3, %p1, %p2;
	@%p3 bra 	$L__BB1_16;
	cvta.to.global.u64 	%rd21, %rd16;
	cvta.to.global.u64 	%rd22, %rd17;
	mul.wide.u32 	%rd23, %r1, 4;
	add.s64 	%rd24, %rd21, %rd23;
	ld.global.u32 	%r3, [%rd24];
	add.s64 	%rd25, %rd22, %rd23;
	ld.global.u32 	%r4, [%rd25];
	setp.lt.s32 	%p4, %r3, 0;
	setp.ge.s32 	%p5, %r3, %r23;
	or.pred  	%p6, %p4, %p5;
	setp.lt.s32 	%p7, %r4, 0;
	setp.ge.s32 	%p8, %r4, %r21;
	or.pred  	%p9, %p7, %p8;
	or.pred  	%p11, %p6, %p9;
	not.pred 	%p12, %p11;
	@%p12 bra 	$L__BB1_3;
	mad.lo.s32 	%r31, %r23, %r1, %r27;
	mul.wide.u32 	%rd49, %r31, 4;
	add.s64 	%rd50, %rd3, %rd49;
	mov.b32 	%r32, 0;
	st.global.u32 	[%rd50], %r32;
	bra.uni 	$L__BB1_16;
$L__BB1_3:
	mul.lo.s32 	%r5, %r3, %r19;
	mul.lo.s32 	%r6, %r4, %r19;
	mul.lo.s32 	%r7, %r19, %r27;
	setp.lt.s32 	%p13, %r19, 1;
	mov.f32 	%f232, 0f00000000;
	@%p13 bra 	$L__BB1_15;
	and.b32  	%r8, %r19, 7;
	setp.lt.u32 	%p14, %r19, 8;
	mov.f32 	%f232, 0f00000000;
	mov.b32 	%r35, 0;
	@%p14 bra 	$L__BB1_7;
	and.b32  	%r35, %r19, 2147483640;
	neg.s32 	%r33, %r35;
	mul.wide.s32 	%rd26, %r5, 8;
	add.s64 	%rd27, %rd26, %rd2;
	add.s64 	%rd53, %rd27, 32;
	mul.wide.s32 	%rd28, %r6, 8;
	add.s64 	%rd29, %rd28, %rd1;
	add.s64 	%rd52, %rd29, 32;
	mul.wide.s32 	%rd30, %r7, 8;
	add.s64 	%rd31, %rd30, %rd2;
	add.s64 	%rd51, %rd31, 32;
	mov.f32 	%f232, 0f00000000;
$L__BB1_6:
	.pragma "nounroll";
	ld.global.v2.f32 	{%f17, %f18}, [%rd53+-32];
	ld.global.v2.f32 	{%f19, %f20}, [%rd52+-32];
	ld.global.v2.f32 	{%f21, %f22}, [%rd51+-32];
	mul.f32 	%f23, %f17, %f19;
	mul.f32 	%f24, %f18, %f20;
	sub.f32 	%f25, %f23, %f24;
	mul.f32 	%f26, %f17, %f20;
	fma.rn.f32 	%f27, %f18, %f19, %f26;
	mul.f32 	%f28, %f27, %f22;
	fma.rn.f32 	%f29, %f21, %f25, %f28;
	add.f32 	%f30, %f232, %f29;
	ld.global.v2.f32 	{%f31, %f32}, [%rd53+-24];
	ld.global.v2.f32 	{%f33, %f34}, [%rd52+-24];
	ld.global.v2.f32 	{%f35, %f36}, [%rd51+-24];
	mul.f32 	%f37, %f31, %f33;
	mul.f32 	%f38, %f32, %f34;
	sub.f32 	%f39, %f37, %f38;
	mul.f32 	%f40, %f31, %f34;
	fma.rn.f32 	%f41, %f32, %f33, %f40;
	mul.f32 	%f42, %f41, %f36;
	fma.rn.f32 	%f43, %f35, %f39, %f42;
	add.f32 	%f44, %f30, %f43;
	ld.global.v2.f32 	{%f45, %f46}, [%rd53+-16];
	ld.global.v2.f32 	{%f47, %f48}, [%rd52+-16];
	ld.global.v2.f32 	{%f49, %f50}, [%rd51+-16];
	mul.f32 	%f51, %f45, %f47;
	mul.f32 	%f52, %f46, %f48;
	sub.f32 	%f53, %f51, %f52;
	mul.f32 	%f54, %f45, %f48;
	fma.rn.f32 	%f55, %f46, %f47, %f54;
	mul.f32 	%f56, %f55, %f50;
	fma.rn.f32 	%f57, %f49, %f53, %f56;
	add.f32 	%f58, %f44, %f57;
	ld.global.v2.f32 	{%f59, %f60}, [%rd53+-8];
	ld.global.v2.f32 	{%f61, %f62}, [%rd52+-8];
	ld.global.v2.f32 	{%f63, %f64}, [%rd51+-8];
	mul.f32 	%f65, %f59, %f61;
	mul.f32 	%f66, %f60, %f62;
	sub.f32 	%f67, %f65, %f66;
	mul.f32 	%f68, %f59, %f62;
	fma.rn.f32 	%f69, %f60, %f61, %f68;
	mul.f32 	%f70, %f69, %f64;
	fma.rn.f32 	%f71, %f63, %f67, %f70;
	add.f32 	%f72, %f58, %f71;
	ld.global.v2.f32 	{%f73, %f74}, [%rd53];
	ld.global.v2.f32 	{%f75, %f76}, [%rd52];
	ld.global.v2.f32 	{%f77, %f78}, [%rd51];
	mul.f32 	%f79, %f73, %f75;
	mul.f32 	%f80, %f74, %f76;
	sub.f32 	%f81, %f79, %f80;
	mul.f32 	%f82, %f73, %f76;
	fma.rn.f32 	%f83, %f74, %f75, %f82;
	mul.f32 	%f84, %f83, %f78;
	fma.rn.f32 	%f85, %f77, %f81, %f84;
	add.f32 	%f86, %f72, %f85;
	ld.global.v2.f32 	{%f87, %f88}, [%rd53+8];
	ld.global.v2.f32 	{%f89, %f90}, [%rd52+8];
	ld.global.v2.f32 	{%f91, %f92}, [%rd51+8];
	mul.f32 	%f93, %f87, %f89;
	mul.f32 	%f94, %f88, %f90;
	sub.f32 	%f95, %f93, %f94;
	mul.f32 	%f96, %f87, %f90;
	fma.rn.f32 	%f97, %f88, %f89, %f96;
	mul.f32 	%f98, %f97, %f92;
	fma.rn.f32 	%f99, %f91, %f95, %f98;
	add.f32 	%f100, %f86, %f99;
	ld.global.v2.f32 	{%f101, %f102}, [%rd53+16];
	ld.global.v2.f32 	{%f103, %f104}, [%rd52+16];
	ld.global.v2.f32 	{%f105, %f106}, [%rd51+16];
	mul.f32 	%f107, %f101, %f103;
	mul.f32 	%f108, %f102, %f104;
	sub.f32 	%f109, %f107, %f108;
	mul.f32 	%f110, %f101, %f104;
	fma.rn.f32 	%f111, %f102, %f103, %f110;
	mul.f32 	%f112, %f111, %f106;
	fma.rn.f32 	%f113, %f105, %f109, %f112;
	add.f32 	%f114, %f100, %f113;
	ld.global.v2.f32 	{%f115, %f116}, [%rd53+24];
	ld.global.v2.f32 	{%f117, %f118}, [%rd52+24];
	ld.global.v2.f32 	{%f119, %f120}, [%rd51+24];
	mul.f32 	%f121, %f115, %f117;
	mul.f32 	%f122, %f116, %f118;
	sub.f32 	%f123, %f121, %f122;
	mul.f32 	%f124, %f115, %f118;
	fma.rn.f32 	%f125, %f116, %f117, %f124;
	mul.f32 	%f126, %f125, %f120;
	fma.rn.f32 	%f127, %f119, %f123, %f126;
	add.f32 	%f232, %f114, %f127;
	add.s32 	%r33, %r33, 8;
	add.s64 	%rd53, %rd53, 64;
	add.s64 	%rd52, %rd52, 64;
	add.s64 	%rd51, %rd51, 64;
	setp.ne.s32 	%p15, %r33, 0;
	@%p15 bra 	$L__BB1_6;
$L__BB1_7:
	setp.eq.s32 	%p16, %r8, 0;
	@%p16 bra 	$L__BB1_15;
	mul.wide.s32 	%rd32, %r5, 8;
	add.s64 	%rd13, %rd2, %rd32;
	mul.wide.s32 	%rd33, %r6, 8;
	add.s64 	%rd14, %rd1, %rd33;
	mul.wide.s32 	%rd34, %r7, 8;
	add.s64 	%rd15, %rd2, %rd34;
	and.b32  	%r14, %r19, 3;
	setp.lt.u32 	%p17, %r8, 4;
	@%p17 bra 	$L__BB1_10;
	mul.wide.u32 	%rd35, %r35, 8;
	add.s64 	%rd36, %rd13, %rd35;
	ld.global.v2.f32 	{%f129, %f130}, [%rd36];
	add.s64 	%rd37, %rd14, %rd35;
	ld.global.v2.f32 	{%f131, %f132}, [%rd37];
	add.s64 	%rd38, %rd15, %rd35;
	ld.global.v2.f32 	{%f133, %f134}, [%rd38];
	mul.f32 	%f135, %f129, %f131;
	mul.f32 	%f136, %f130, %f132;
	sub.f32 	%f137, %f135, %f136;
	mul.f32 	%f138, %f129, %f132;
	fma.rn.f32 	%f139, %f130, %f131, %f138;
	mul.f32 	%f140, %f139, %f134;
	fma.rn.f32 	%f141, %f133, %f137, %f140;
	add.f32 	%f142, %f232, %f141;
	ld.global.v2.f32 	{%f143, %f144}, [%rd36+8];
	ld.global.v2.f32 	{%f145, %f146}, [%rd37+8];
	ld.global.v2.f32 	{%f147, %f148}, [%rd38+8];
	mul.f32 	%f149, %f143, %f145;
	mul.f32 	%f150, %f144, %f146;
	sub.f32 	%f151, %f149, %f150;
	mul.f32 	%f152, %f143, %f146;
	fma.rn.f32 	%f153, %f144, %f145, %f152;
	mul.f32 	%f154, %f153, %f148;
	fma.rn.f32 	%f155, %f147, %f151, %f154;
	add.f32 	%f156, %f142, %f155;
	ld.global.v2.f32 	{%f157, %f158}, [%rd36+16];
	ld.global.v2.f32 	{%f159, %f160}, [%rd37+16];
	ld.global.v2.f32 	{%f161, %f162}, [%rd38+16];
	mul.f32 	%f163, %f157, %f159;
	mul.f32 	%f164, %f158, %f160;
	sub.f32 	%f165, %f163, %f164;
	mul.f32 	%f166, %f157, %f160;
	fma.rn.f32 	%f167, %f158, %f159, %f166;
	mul.f32 	%f168, %f167, %f162;
	fma.rn.f32 	%f169, %f161, %f165, %f168;
	add.f32 	%f170, %f156, %f169;
	ld.global.v2.f32 	{%f171, %f172}, [%rd36+24];
	ld.global.v2.f32 	{%f173, %f174}, [%rd37+24];
	ld.global.v2.f32 	{%f175, %f176}, [%rd38+24];
	mul.f32 	%f177, %f171, %f173;
	mul.f32 	%f178, %f172, %f174;
	sub.f32 	%f179, %f177, %f178;
	mul.f32 	%f180, %f171, %f174;
	fma.rn.f32 	%f181, %f172, %f173, %f180;
	mul.f32 	%f182, %f181, %f176;
	fma.rn.f32 	%f183, %f175, %f179, %f182;
	add.f32 	%f232, %f170, %f183;
	add.s32 	%r35, %r35, 4;
$L__BB1_10:
	setp.eq.s32 	%p18, %r14, 0;
	@%p18 bra 	$L__BB1_15;
	setp.eq.s32 	%p19, %r14, 1;
	@%p19 bra 	$L__BB1_13;
	mul.wide.u32 	%rd39, %r35, 8;
	add.s64 	%rd40, %rd13, %rd39;
	ld.global.v2.f32 	{%f185, %f186}, [%rd40];
	add.s64 	%rd41, %rd14, %rd39;
	ld.global.v2.f32 	{%f187, %f188}, [%rd41];
	add.s64 	%rd42, %rd15, %rd39;
	ld.global.v2.f32 	{%f189, %f190}, [%rd42];
	mul.f32 	%f191, %f185, %f187;
	mul.f32 	%f192, %f186, %f188;
	sub.f32 	%f193, %f191, %f192;
	mul.f32 	%f194, %f185, %f188;
	fma.rn.f32 	%f195, %f186, %f187, %f194;
	mul.f32 	%f196, %f195, %f190;
	fma.rn.f32 	%f197, %f189, %f193, %f196;
	add.f32 	%f198, %f232, %f197;
	ld.global.v2.f32 	{%f199, %f200}, [%rd40+8];
	ld.global.v2.f32 	{%f201, %f202}, [%rd41+8];
	ld.global.v2.f32 	{%f203, %f204}, [%rd42+8];
	mul.f32 	%f205, %f199, %f201;
	mul.f32 	%f206, %f200, %f202;
	sub.f32 	%f207, %f205, %f206;
	mul.f32 	%f208, %f199, %f202;
	fma.rn.f32 	%f209, %f200, %f201, %f208;
	mul.f32 	%f210, %f209, %f204;
	fma.rn.f32 	%f211, %f203, %f207, %f210;
	add.f32 	%f232, %f198, %f211;
	add.s32 	%r35, %r35, 2;
$L__BB1_13:
	and.b32  	%r29, %r19, 1;
	setp.eq.b32 	%p20, %r29, 1;
	not.pred 	%p21, %p20;
	@%p21 bra 	$L__BB1_15;
	mul.wide.u32 	%rd43, %r35, 8;
	add.s64 	%rd44, %rd13, %rd43;
	ld.global.v2.f32 	{%f212, %f213}, [%rd44];
	add.s64 	%rd45, %rd14, %rd43;
	ld.global.v2.f32 	{%f214, %f215}, [%rd45];
	add.s64 	%rd46, %rd15, %rd43;
	ld.global.v2.f32 	{%f216, %f217}, [%rd46];
	mul.f32 	%f218, %f212, %f214;
	mul.f32 	%f219, %f213, %f215;
	sub.f32 	%f220, %f218, %f219;
	mul.f32 	%f221, %f212, %f215;
	fma.rn.f32 	%f222, %f213, %f214, %f221;
	mul.f32 	%f223, %f222, %f217;
	fma.rn.f32 	%f224, %f216, %f220, %f223;
	add.f32 	%f232, %f232, %f224;
$L__BB1_15:
	mad.lo.s32 	%r30, %r23, %r1, %r27;
	mul.wide.u32 	%rd47, %r30, 4;
	add.s64 	%rd48, %rd3, %rd47;
	st.global.f32 	[%rd48], %f232;
$L__BB1_16:
	ret;

}


// ===== COMPILED SASS (sm_100) =====

	.target	sm_100

	.elftype	@"ET_EXEC"


//--------------------- .note.nv.tkinfo           --------------------------
	.section	.note.nv.tkinfo,"",@"SHT_NOTE"
	.sectionflags	@"SHF_NOTE_NV_TKINFO"
	.tkinfo
        /*0018*/ 	.word	0x00000002
        /*0030*/ 	.string	""
        /*0030*/ 	.string	"ptxas"
        /*0030*/ 	.string	"Cuda compilation tools, release 13.0, V13.0.88"
        /*0030*/ 	.string	"Build cuda_13.0.r13.0/compiler.36424714_0"
        /*0030*/ 	.string	"-arch sm_100 -m 64 "



//--------------------- .note.nv.cuinfo           --------------------------
	.section	.note.nv.cuinfo,"",@"SHT_NOTE"
	.sectionflags	@"SHF_NOTE_NV_CUINFO"
        /*0018*/ 	.short	0x0002
        /*001a*/ 	.short	0x0064
        /*001c*/ 	.short	0x0082
	.zero		2


//--------------------- .nv.info                  --------------------------
	.section	.nv.info,"",@"SHT_CUDA_INFO"
	.align	4


	//----- nvinfo : EIATTR_REGCOUNT
	.align		4
        /*0000*/ 	.byte	0x04, 0x2f
        /*0002*/ 	.short	(.L_1 - .L_0)
	.align		4
.L_0:
        /*0004*/ 	.word	index@(_Z32tkg_score_triples_complex_kernelPK6float2S1_PKiS3_S3_Pfiiii)
        /*0008*/ 	.word	0x00000020


	//----- nvinfo : EIATTR_FRAME_SIZE
	.align		4
.L_1:
        /*000c*/ 	.byte	0x04, 0x11
        /*000e*/ 	.short	(.L_3 - .L_2)
	.align		4
.L_2:
        /*0010*/ 	.word	index@(_Z32tkg_score_triples_complex_kernelPK6float2S1_PKiS3_S3_Pfiiii)
        /*0014*/ 	.word	0x00000000


	//----- nvinfo : EIATTR_REGCOUNT
	.align		4
.L_3:
        /*0018*/ 	.byte	0x04, 0x2f
        /*001a*/ 	.short	(.L_5 - .L_4)
	.align		4
.L_4:
        /*001c*/ 	.word	index@(_Z26tkg_score_all_tails_kernelPK6float2S1_PKiS3_Pfiiii)
        /*0020*/ 	.word	0x00000020


	//----- nvinfo : EIATTR_FRAME_SIZE
	.align		4
.L_5:
        /*0024*/ 	.byte	0x04, 0x11
        /*0026*/ 	.short	(.L_7 - .L_6)
	.align		4
.L_6:
        /*0028*/ 	.word	index@(_Z26tkg_score_all_tails_kernelPK6float2S1_PKiS3_Pfiiii)
        /*002c*/ 	.word	0x00000000


	//----- nvinfo : EIATTR_MIN_STACK_SIZE
	.align		4
.L_7:
        /*0030*/ 	.byte	0x04, 0x12
        /*0032*/ 	.short	(.L_9 - .L_8)
	.align		4
.L_8:
        /*0034*/ 	.word	index@(_Z26tkg_score_all_tails_kernelPK6float2S1_PKiS3_Pfiiii)
        /*0038*/ 	.word	0x00000000


	//----- nvinfo : EIATTR_MIN_STACK_SIZE
	.align		4
.L_9:
        /*003c*/ 	.byte	0x04, 0x12
        /*003e*/ 	.short	(.L_11 - .L_10)
	.align		4
.L_10:
        /*0040*/ 	.word	index@(_Z32tkg_score_triples_complex_kernelPK6float2S1_PKiS3_S3_Pfiiii)
        /*0044*/ 	.word	0x00000000
.L_11:


//--------------------- .nv.compat                --------------------------
	.section	.nv.compat,"",@"SHT_CUDA_COMPAT_INFO"
	.align	4
        /*0000*/ 	.byte	0x02, 0x09, 0x00, 0x00, 0x02, 0x02, 0x01, 0x00, 0x02, 0x05, 0x05, 0x00, 0x03, 0x07, 0x01, 0x01
        /*0010*/ 	.byte	0x02, 0x03, 0x00, 0x00, 0x02, 0x06, 0x01, 0x00, 0x04, 0x0b, 0x08, 0x00, 0x09, 0x00, 0x00, 0x00
        /*0020*/ 	.byte	0x00, 0x00, 0x00, 0x00


//--------------------- .nv.info._Z26tkg_score_all_tails_kernelPK6float2S1_PKiS3_Pfiiii --------------------------
	.section	.nv.info._Z26tkg_score_all_tails_kernelPK6float2S1_PKiS3_Pfiiii,"",@"SHT_CUDA_INFO"
	.sectionflags	@""
	.align	4


	//----- nvinfo : EIATTR_CUDA_API_VERSION
	.align		4
        /*0000*/ 	.byte	0x04, 0x37
        /*0002*/ 	.short	(.L_13 - .L_12)
.L_12:
        /*0004*/ 	.word	0x00000082


	//----- nvinfo : EIATTR_KPARAM_INFO
	.align		4
.L_13:
        /*0008*/ 	.byte	0x04, 0x17
        /*000a*/ 	.short	(.L_15 - .L_14)
.L_14:
        /*000c*/ 	.word	0x00000000
        /*0010*/ 	.short	0x0008
        /*0012*/ 	.short	0x0034
        /*0014*/ 	.byte	0x00, 0xf0, 0x11, 0x00


	//----- nvinfo : EIATTR_KPARAM_INFO
	.align		4
.L_15:
        /*0018*/ 	.byte	0x04, 0x17
        /*001a*/ 	.short	(.L_17 - .L_16)
.L_16:
        /*001c*/ 	.word	0x00000000
        /*0020*/ 	.short	0x0007
        /*0022*/ 	.short	0x0030
        /*0024*/ 	.byte	0x00, 0xf0, 0x11, 0x00


	//----- nvinfo : EIATTR_KPARAM_INFO
	.align		4
.L_17:
        /*0028*/ 	.byte	0x04, 0x17
        /*002a*/ 	.short	(.L_19 - .L_18)
.L_18:
        /*002c*/ 	.word	0x00000000
        /*0030*/ 	.short	0x0006
        /*0032*/ 	.short	0x002c
        /*0034*/ 	.byte	0x00, 0xf0, 0x11, 0x00


	//----- nvinfo : EIATTR_KPARAM_INFO
	.align		4
.L_19:
        /*0038*/ 	.byte	0x04, 0x17
        /*003a*/ 	.short	(.L_21 - .L_20)
.L_20:
        /*003c*/ 	.word	0x00000000
        /*0040*/ 	.short	0x0005
        /*0042*/ 	.short	0x0028
        /*0044*/ 	.byte	0x00, 0xf0, 0x11, 0x00


	//----- nvinfo : EIATTR_KPARAM_INFO
	.align		4
.L_21:
        /*0048*/ 	.byte	0x04, 0x17
        /*004a*/ 	.short	(.L_23 - .L_22)
.L_22:
        /*004c*/ 	.word	0x00000000
        /*0050*/ 	.short	0x0004
        /*0052*/ 	.short	0x0020
        /*0054*/ 	.byte	0x00, 0xf5, 0x21, 0x00


	//----- nvinfo : EIATTR_KPARAM_INFO
	.align		4
.L_23:
        /*0058*/ 	.byte	0x04, 0x17
        /*005a*/ 	.short	(.L_25 - .L_24)
.L_24:
        /*005c*/ 	.word	0x00000000
        /*0060*/ 	.short	0x0003
        /*0062*/ 	.short	0x0018
        /*0064*/ 	.byte	0x00, 0xf5, 0x21, 0x00


	//----- nvinfo : EIATTR_KPARAM_INFO
	.align		4
.L_25:
        /*0068*/ 	.byte	0x04, 0x17
        /*006a*/ 	.short	(.L_27 - .L_26)
.L_26:
        /*006c*/ 	.word	0x00000000
        /*0070*/ 	.short	0x0002
        /*0072*/ 	.short	0x0010
        /*0074*/ 	.byte	0x00, 0xf5, 0x21, 0x00


	//----- nvinfo : EIATTR_KPARAM_INFO
	.align		4
.L_27:
        /*0078*/ 	.byte	0x04, 0x17
        /*007a*/ 	.short	(.L_29 - .L_28)
.L_28:
        /*007c*/ 	.word	0x00000000
        /*0080*/ 	.short	0x0001
        /*0082*/ 	.short	0x0008
        /*0084*/ 	.byte	0x00, 0xf5, 0x21, 0x00


	//----- nvinfo : EIATTR_KPARAM_INFO
	.align		4
.L_29:
        /*0088*/ 	.byte	0x04, 0x17
        /*008a*/ 	.short	(.L_31 - .L_30)
.L_30:
        /*008c*/ 	.word	0x00000000
        /*0090*/ 	.short	0x0000
        /*0092*/ 	.short	0x0000
        /*0094*/ 	.byte	0x00, 0xf5, 0x21, 0x00


	//----- nvinfo : EIATTR_SPARSE_MMA_MASK
	.align		4
.L_31:
        /*0098*/ 	.byte	0x03, 0x50
        /*009a*/ 	.short	0x0000


	//----- nvinfo : EIATTR_MAXREG_COUNT
	.align		4
        /*009c*/ 	.byte	0x03, 0x1b
        /*009e*/ 	.short	0x00ff


	//----- nvinfo : EIATTR_MERCURY_ISA_VERSION
	.align		4
        /*00a0*/ 	.byte	0x03, 0x5f
        /*00a2*/ 	.short	0x0101


	//----- nvinfo : EIATTR_VRC_CTA_INIT_COUNT
	.align		4
        /*00a4*/ 	.byte	0x02, 0x4a
	.zero		1
	.zero		1


	//----- nvinfo : EIATTR_EXIT_INSTR_OFFSETS
	.align		4
        /*00a8*/ 	.byte	0x04, 0x1c
        /*00aa*/ 	.short	(.L_33 - .L_32)


	//   ....[0]....
.L_32:
        /*00ac*/ 	.word	0x000000a0


	//   ....[1]....
        /*00b0*/ 	.word	0x000001c0


	//   ....[2]....
        /*00b4*/ 	.word	0x00000f60


	//----- nvinfo : EIATTR_CBANK_PARAM_SIZE
	.align		4
.L_33:
        /*00b8*/ 	.byte	0x03, 0x19
        /*00ba*/ 	.short	0x0038


	//----- nvinfo : EIATTR_PARAM_CBANK
	.align		4
        /*00bc*/ 	.byte	0x04, 0x0a
        /*00be*/ 	.short	(.L_35 - .L_34)
	.align		4
.L_34:
        /*00c0*/ 	.word	index@(.nv.constant0._Z26tkg_score_all_tails_kernelPK6float2S1_PKiS3_Pfiiii)
        /*00c4*/ 	.short	0x0380
        /*00c6*/ 	.short	0x0038


	//----- nvinfo : EIATTR_SW_WAR
	.align		4
.L_35:
        /*00c8*/ 	.byte	0x04, 0x36
        /*00ca*/ 	.short	(.L_37 - .L_36)
.L_36:
        /*00cc*/ 	.word	0x00000008
.L_37:


//--------------------- .nv.info._Z32tkg_score_triples_complex_kernelPK6float2S1_PKiS3_S3_Pfiiii --------------------------
	.section	.nv.info._Z32tkg_score_triples_complex_kernelPK6float2S1_PKiS3_S3_Pfiiii,"",@"SHT_CUDA_INFO"
	.sectionflags	@""
	.align	4


	//----- nvinfo : EIATTR_CUDA_API_VERSION
	.align		4
        /*0000*/ 	.byte	0x04, 0x37
        /*0002*/ 	.short	(.L_39 - .L_38)
.L_38:
        /*0004*/ 	.word	0x00000082


	//----- nvinfo : EIATTR_KPARAM_INFO
	.align		4
.L_39:
        /*0008*/ 	.byte	0x04, 0x17
        /*000a*/ 	.short	(.L_41 - .L_40)
.L_40:
        /*000c*/ 	.word	0x00000000
        /*0010*/ 	.short	0x0009
        /*0012*/ 	.short	0x003c
        /*0014*/ 	.byte	0x00, 0xf0, 0x11, 0x00


	//----- nvinfo : EIATTR_KPARAM_INFO
	.align		4
.L_41:
        /*0018*/ 	.byte	0x04, 0x17
        /*001a*/ 	.short	(.L_43 - .L_42)
.L_42:
        /*001c*/ 	.word	0x00000000
        /*0020*/ 	.short	0x0008
        /*0022*/ 	.short	0x0038
        /*0024*/ 	.byte	0x00, 0xf0, 0x11, 0x00


	//----- nvinfo : EIATTR_KPARAM_INFO
	.align		4
.L_43:
        /*0028*/ 	.byte	0x04, 0x17
        /*002a*/ 	.short	(.L_45 - .L_44)
.L_44:
        /*002c*/ 	.word	0x00000000
        /*0030*/ 	.short	0x0007
        /*0032*/ 	.short	0x0034
        /*0034*/ 	.byte	0x00, 0xf0, 0x11, 0x00


	//----- nvinfo : EIATTR_KPARAM_INFO
	.align		4
.L_45:
        /*0038*/ 	.byte	0x04, 0x17
        /*003a*/ 	.short	(.L_47 - .L_46)
.L_46:
        /*003c*/ 	.word	0x00000000
        /*0040*/ 	.short	0x0006
        /*0042*/ 	.short	0x0030
        /*0044*/ 	.byte	0x00, 0xf0, 0x11, 0x00


	//----- nvinfo : EIATTR_KPARAM_INFO
	.align		4
.L_47:
        /*0048*/ 	.byte	0x04, 0x17
        /*004a*/ 	.short	(.L_49 - .L_48)
.L_48:
        /*004c*/ 	.word	0x00000000
        /*0050*/ 	.short	0x0005
        /*0052*/ 	.short	0x0028
        /*0054*/ 	.byte	0x00, 0xf5, 0x21, 0x00


	//----- nvinfo : EIATTR_KPARAM_INFO
	.align		4
.L_49:
        /*0058*/ 	.byte	0x04, 0x17
        /*005a*/ 	.short	(.L_51 - .L_50)
.L_50:
        /*005c*/ 	.word	0x00000000
        /*0060*/ 	.short	0x0004
        /*0062*/ 	.short	0x0020
        /*0064*/ 	.byte	0x00, 0xf5, 0x21, 0x00


	//----- nvinfo : EIATTR_KPARAM_INFO
	.align		4
.L_51:
        /*0068*/ 	.byte	0x04, 0x17
        /*006a*/ 	.short	(.L_53 - .L_52)
.L_52:
        /*006c*/ 	.word	0x00000000
        /*0070*/ 	.short	0x0003
        /*0072*/ 	.short	0x0018
        /*0074*/ 	.byte	0x00, 0xf5, 0x21, 0x00


	//----- nvinfo : EIATTR_KPARAM_INFO
	.align		4
.L_53:
        /*0078*/ 	.byte	0x04, 0x17
        /*007a*/ 	.short	(.L_55 - .L_54)
.L_54:
        /*007c*/ 	.word	0x00000000
        /*0080*/ 	.short	0x0002
        /*0082*/ 	.short	0x0010
        /*0084*/ 	.byte	0x00, 0xf5, 0x21, 0x00


	//----- nvinfo : EIATTR_KPARAM_INFO
	.align		4
.L_55:
        /*0088*/ 	.byte	0x04, 0x17
        /*008a*/ 	.short	(.L_57 - .L_56)
.L_56:
        /*008c*/ 	.word	0x00000000
        /*0090*/ 	.short	0x0001
        /*0092*/ 	.short	0x0008
        /*0094*/ 	.byte	0x00, 0xf5, 0x21, 0x00


	//----- nvinfo : EIATTR_KPARAM_INFO
	.align		4
.L_57:
        /*0098*/ 	.byte	0x04, 0x17
        /*009a*/ 	.short	(.L_59 - .L_58)
.L_58:
        /*009c*/ 	.word	0x00000000
        /*00a0*/ 	.short	0x0000
        /*00a2*/ 	.short	0x0000
        /*00a4*/ 	.byte	0x00, 0xf5, 0x21, 0x00


	//----- nvinfo : EIATTR_SPARSE_MMA_MASK
	.align		4
.L_59:
        /*00a8*/ 	.byte	0x03, 0x50
        /*00aa*/ 	.short	0x0000


	//----- nvinfo : EIATTR_MAXREG_COUNT
	.align		4
        /*00ac*/ 	.byte	0x03, 0x1b
        /*00ae*/ 	.short	0x00ff


	//----- nvinfo : EIATTR_MERCURY_ISA_VERSION
	.align		4
        /*00b0*/ 	.byte	0x03, 0x5f
        /*00b2*/ 	.short	0x0101


	//----- nvinfo : EIATTR_VRC_CTA_INIT_COUNT
	.align		4
        /*00b4*/ 	.byte	0x02, 0x4a
	.zero		1
	.zero		1


	//----- nvinfo : EIATTR_EXIT_INSTR_OFFSETS
	.align		4
        /*00b8*/ 	.byte	0x04, 0x1c
        /*00ba*/ 	.short	(.L_61 - .L_60)


	//   ....[0]....
.L_60:
        /*00bc*/ 	.word	0x00000070


	//   ....[1]....
        /*00c0*/ 	.word	0x000001d0


	//   ....[2]....
        /*00c4*/ 	.word	0x00000f70


	//----- nvinfo : EIATTR_CBANK_PARAM_SIZE
	.align		4
.L_61:
        /*00c8*/ 	.byte	0x03, 0x19
        /*00ca*/ 	.short	0x0040


	//----- nvinfo : EIATTR_PARAM_CBANK
	.align		4
        /*00cc*/ 	.byte	0x04, 0x0a
        /*00ce*/ 	.short	(.L_63 - .L_62)
	.align		4
.L_62:
        /*00d0*/ 	.word	index@(.nv.constant0._Z32tkg_score_triples_complex_kernelPK6float2S1_PKiS3_S3_Pfiiii)
        /*00d4*/ 	.short	0x0380
        /*00d6*/ 	.short	0x0040


	//----- nvinfo : EIATTR_SW_WAR
	.align		4
.L_63:
        /*00d8*/ 	.byte	0x04, 0x36
        /*00da*/ 	.short	(.L_65 - .L_64)
.L_64:
        /*00dc*/ 	.word	0x00000008
.L_65:


//--------------------- .nv.callgraph             --------------------------
	.section	.nv.callgraph,"",@"SHT_CUDA_CALLGRAPH"
	.align	4
	.sectionentsize	8
	.align		4
        /*0000*/ 	.word	0x00000000
	.align		4
        /*0004*/ 	.word	0xffffffff
	.align		4
        /*0008*/ 	.word	0x00000000
	.align		4
        /*000c*/ 	.word	0xfffffffe
	.align		4
        /*0010*/ 	.word	0x00000000
	.align		4
        /*0014*/ 	.word	0xfffffffd
	.align		4
        /*0018*/ 	.word	0x00000000
	.align		4
        /*001c*/ 	.word	0xfffffffc


//--------------------- .text._Z26tkg_score_all_tails_kernelPK6float2S1_PKiS3_Pfiiii --------------------------
	.section	.text._Z26tkg_score_all_tails_kernelPK6float2S1_PKiS3_Pfiiii,"ax",@progbits
	.align	128
        .global         _Z26tkg_score_all_tails_kernelPK6float2S1_PKiS3_Pfiiii
        .type           _Z26tkg_score_all_tails_kernelPK6float2S1_PKiS3_Pfiiii,@function
        .size           _Z26tkg_score_all_tails_kernelPK6float2S1_PKiS3_Pfiiii,(.L_x_12 - _Z26tkg_score_all_tails_kernelPK6float2S1_PKiS3_Pfiiii)
        .other          _Z26tkg_score_all_tails_kernelPK6float2S1_PKiS3_Pfiiii,@"STO_CUDA_ENTRY STV_DEFAULT"
_Z26tkg_score_all_tails_kernelPK6float2S1_PKiS3_Pfiiii:
.text._Z26tkg_score_all_tails_kernelPK6float2S1_PKiS3_Pfiiii:
[----:B------:R-:W-:Y:S01]  /*0000*/  LDC R1, c[0x0][0x37c] ;  /* 0x0000df00ff017b82 */ /* 0x000fe20000000800 */
[----:B------:R-:W0:Y:S07]  /*0010*/  S2R R2, SR_TID.Y ;  /* 0x0000000000027919 */ /* 0x000e2e0000002200 */
[----:B------:R-:W0:Y:S01]  /*0020*/  S2UR UR4, SR_CTAID.Y ;  /* 0x00000000000479c3 */ /* 0x000e220000002600 */
[----:B------:R-:W1:Y:S01]  /*0030*/  LDCU UR10, c[0x0][0x3b0] ;  /* 0x00007600ff0a77ac */ /* 0x000e620008000800 */
[----:B------:R-:W2:Y:S01]  /*0040*/  S2R R0, SR_CTAID.X ;  /* 0x0000000000007919 */ /* 0x000ea20000002500 */
[----:B------:R-:W2:Y:S05]  /*0050*/  LDCU UR5, c[0x0][0x3a8] ;  /* 0x00007500ff0577ac */ /* 0x000eaa0008000800 */
[----:B------:R-:W0:Y:S02]  /*0060*/  LDC R3, c[0x0][0x364] ;  /* 0x0000d900ff037b82 */ /* 0x000e240000000800 */
[----:B0-----:R-:W-:-:S05]  /*0070*/  IMAD R3, R3, UR4, R2 ;  /* 0x0000000403037c24 */ /* 0x001fca000f8e0202 */
[----:B-1----:R-:W-:-:S04]  /*0080*/  ISETP.GE.AND P0, PT, R3, UR10, PT ;  /* 0x0000000a03007c0c */ /* 0x002fc8000bf06270 */
[----:B--2---:R-:W-:-:S13]  /*0090*/  ISETP.GE.OR P0, PT, R0, UR5, P0 ;  /* 0x0000000500007c0c */ /* 0x004fda0008706670 */
[----:B------:R-:W-:Y:S05]  /*00a0*/  @P0 EXIT ;  /* 0x000000000000094d */ /* 0x000fea0003800000 */
[----:B------:R-:W0:Y:S01]  /*00b0*/  LDC.64 R4, c[0x0][0x390] ;  /* 0x0000e400ff047b82 */ /* 0x000e220000000a00 */
[----:B------:R-:W1:Y:S01]  /*00c0*/  LDCU.64 UR8, c[0x0][0x358] ;  /* 0x00006b00ff0877ac */ /* 0x000e620008000a00 */
[----:B------:R-:W2:Y:S06]  /*00d0*/  LDCU UR4, c[0x0][0x3b4] ;  /* 0x00007680ff0477ac */ /* 0x000eac0008000800 */
[----:B------:R-:W3:Y:S01]  /*00e0*/  LDC.64 R6, c[0x0][0x398] ;  /* 0x0000e600ff067b82 */ /* 0x000ee20000000a00 */
[----:B0-----:R-:W-:-:S06]  /*00f0*/  IMAD.WIDE.U32 R4, R0, 0x4, R4 ;  /* 0x0000000400047825 */ /* 0x001fcc00078e0004 */
[----:B-1----:R-:W4:Y:S01]  /*0100*/  LDG.E R4, desc[UR8][R4.64] ;  /* 0x0000000804047981 */ /* 0x002f22000c1e1900 */
[----:B---3--:R-:W-:-:S06]  /*0110*/  IMAD.WIDE.U32 R6, R0, 0x4, R6 ;  /* 0x0000000400067825 */ /* 0x008fcc00078e0006 */
[----:B------:R-:W2:Y:S01]  /*0120*/  LDG.E R6, desc[UR8][R6.64] ;  /* 0x0000000806067981 */ /* 0x000ea2000c1e1900 */
[----:B----4-:R-:W-:-:S04]  /*0130*/  ISETP.GE.AND P0, PT, R4, UR10, PT ;  /* 0x0000000a04007c0c */ /* 0x010fc8000bf06270 */
[----:B------:R-:W-:Y:S02]  /*0140*/  ISETP.LT.OR P0, PT, R4, RZ, P0 ;  /* 0x000000ff0400720c */ /* 0x000fe40000701670 */
[----:B--2---:R-:W-:-:S04]  /*0150*/  ISETP.GE.AND P1, PT, R6, UR4, PT ;  /* 0x0000000406007c0c */ /* 0x004fc8000bf26270 */
[----:B------:R-:W-:-:S04]  /*0160*/  ISETP.LT.OR P1, PT, R6, RZ, P1 ;  /* 0x000000ff0600720c */ /* 0x000fc80000f21670 */
[----:B------:R-:W-:-:S13]  /*0170*/  PLOP3.LUT P0, PT, P0, P1, PT, 0xf8, 0x8f ;  /* 0x00000000008f781c */ /* 0x000fda0000703f70 */
[----:B------:R-:W0:Y:S01]  /*0180*/  @P0 LDC.64 R8, c[0x0][0x3a0] ;  /* 0x0000e800ff080b82 */ /* 0x000e220000000a00 */
[----:B------:R-:W-:-:S04]  /*0190*/  @P0 IMAD R11, R0, UR10, R3 ;  /* 0x0000000a000b0c24 */ /* 0x000fc8000f8e0203 */
[----:B0-----:R-:W-:-:S05]  /*01a0*/  @P0 IMAD.WIDE.U32 R8, R11, 0x4, R8 ;  /* 0x000000040b080825 */ /* 0x001fca00078e0008 */
[----:B------:R0:W-:Y:S01]  /*01b0*/  @P0 STG.E desc[UR8][R8.64], RZ ;  /* 0x000000ff08000986 */ /* 0x0001e2000c101908 */
[----:B------:R-:W-:Y:S05]  /*01c0*/  @P0 EXIT ;  /* 0x000000000000094d */ /* 0x000fea0003800000 */
[----:B------:R-:W1:Y:S01]  /*01d0*/  LDCU UR4, c[0x0][0x3ac] ;  /* 0x00007580ff0477ac */ /* 0x000e620008000800 */
[----:B------:R-:W-:Y:S01]  /*01e0*/  HFMA2 R7, -RZ, RZ, 0, 0 ;  /* 0x00000000ff077431 */ /* 0x000fe200000001ff */
[----:B-1----:R-:W-:-:S09]  /*01f0*/  UISETP.GE.AND UP0, UPT, UR4, 0x1, UPT ;  /* 0x000000010400788c */ /* 0x002fd2000bf06270 */
[----:B------:R-:W-:Y:S05]  /*0200*/  BRA.U !UP0, `(.L_x_0) ;  /* 0x0000000d08447547 */ /* 0x000fea000b800000 */
[----:B------:R-:W-:Y:S02]  /*0210*/  UISETP.GE.U32.AND UP1, UPT, UR4, 0x8, UPT ;  /* 0x000000080400788c */ /* 0x000fe4000bf26070 */
[----:B------:R-:W-:Y:S01]  /*0220*/  IMAD R2, R4, UR4, RZ ;  /* 0x0000000404027c24 */ /* 0x000fe2000f8e02ff */
[----:B------:R-:W-:Y:S02]  /*0230*/  ULOP3.LUT UR5, UR4, 0x7, URZ, 0xc0, !UPT ;  /* 0x0000000704057892 */ /* 0x000fe4000f8ec0ff */
[----:B------:R-:W-:Y:S01]  /*0240*/  IMAD R4, R6, UR4, RZ ;  /* 0x0000000406047c24 */ /* 0x000fe2000f8e02ff */
[----:B------:R-:W-:Y:S01]  /*0250*/  CS2R R6, SRZ ;  /* 0x0000000000067805 */ /* 0x000fe2000001ff00 */
[----:B------:R-:W-:Y:S01]  /*0260*/  IMAD R5, R3, UR4, RZ ;  /* 0x0000000403057c24 */ /* 0x000fe2000f8e02ff */
[----:B------:R-:W-:Y:S01]  /*0270*/  UISETP.NE.AND UP0, UPT, UR5, URZ, UPT ;  /* 0x000000ff0500728c */ /* 0x000fe2000bf05270 */
[----:B------:R-:W-:Y:S10]  /*0280*/  BRA.U !UP1, `(.L_x_1) ;  /* 0x0000000509a07547 */ /* 0x000ff4000b800000 */
[----:B------:R-:W1:Y:S01]  /*0290*/  LDC.64 R10, c[0x0][0x380] ;  /* 0x0000e000ff0a7b82 */ /* 0x000e620000000a00 */
[----:B------:R-:W-:-:S04]  /*02a0*/  ULOP3.LUT UR6, UR4, 0x7ffffff8, URZ, 0xc0, !UPT ;  /* 0x7ffffff804067892 */ /* 0x000fc8000f8ec0ff */
[----:B------:R-:W-:-:S03]  /*02b0*/  UIADD3 UR7, UPT, UPT, -UR6, URZ, URZ ;  /* 0x000000ff06077290 */ /* 0x000fc6000fffe1ff */
[----:B0-----:R-:W0:Y:S01]  /*02c0*/  LDC.64 R8, c[0x0][0x388] ;  /* 0x0000e200ff087b82 */ /* 0x001e220000000a00 */
[----:B-1----:R-:W-:-:S04]  /*02d0*/  IMAD.WIDE R6, R2, 0x8, R10 ;  /* 0x0000000802067825 */ /* 0x002fc800078e020a */
[----:B------:R-:W-:Y:S01]  /*02e0*/  IMAD.WIDE R10, R5, 0x8, R10 ;  /* 0x00000008050a7825 */ /* 0x000fe200078e020a */
[----:B------:R-:W-:Y:S02]  /*02f0*/  IADD3 R26, P0, PT, R6, 0x20, RZ ;  /* 0x00000020061a7810 */ /* 0x000fe40007f1e0ff */
[----:B------:R-:W-:Y:S01]  /*0300*/  MOV R6, UR6 ;  /* 0x0000000600067c02 */ /* 0x000fe20008000f00 */
[----:B0-----:R-:W-:Y:S01]  /*0310*/  IMAD.WIDE R8, R4, 0x8, R8 ;  /* 0x0000000804087825 */ /* 0x001fe200078e0208 */
[----:B------:R-:W-:Y:S02]  /*0320*/  IADD3 R22, P2, PT, R10, 0x20, RZ ;  /* 0x000000200a167810 */ /* 0x000fe40007f5e0ff */
[----:B------:R-:W-:Y:S02]  /*0330*/  IADD3.X R27, PT, PT, RZ, R7, RZ, P0, !PT ;  /* 0x00000007ff1b7210 */ /* 0x000fe400007fe4ff */
[----:B------:R-:W-:Y:S02]  /*0340*/  IADD3 R24, P1, PT, R8, 0x20, RZ ;  /* 0x0000002008187810 */ /* 0x000fe40007f3e0ff */
[----:B------:R-:W-:-:S02]  /*0350*/  IADD3.X R23, PT, PT, RZ, R11, RZ, P2, !PT ;  /* 0x0000000bff177210 */ /* 0x000fc400017fe4ff */
[----:B------:R-:W-:Y:S02]  /*0360*/  IADD3.X R25, PT, PT, RZ, R9, RZ, P1, !PT ;  /* 0x00000009ff197210 */ /* 0x000fe40000ffe4ff */
[----:B------:R-:W-:-:S07]  /*0370*/  MOV R7, RZ ;  /* 0x000000ff00077202 */ /* 0x000fce0000000f00 */
.L_x_2:
[----:B------:R-:W2:Y:S04]  /*0380*/  LDG.E.64 R12, desc[UR8][R26.64+-0x20] ;  /* 0xffffe0081a0c7981 */ /* 0x000ea8000c1e1b00 */
[----:B------:R-:W2:Y:S04]  /*0390*/  LDG.E.64 R14, desc[UR8][R24.64+-0x20] ;  /* 0xffffe008180e7981 */ /* 0x000ea8000c1e1b00 */
[----:B------:R-:W3:Y:S04]  /*03a0*/  LDG.E.64 R8, desc[UR8][R22.64+-0x20] ;  /* 0xffffe00816087981 */ /* 0x000ee8000c1e1b00 */
[----:B------:R-:W4:Y:S04]  /*03b0*/  LDG.E.64 R10, desc[UR8][R26.64+-0x18] ;  /* 0xffffe8081a0a7981 */ /* 0x000f28000c1e1b00 */
[----:B------:R-:W4:Y:S01]  /*03c0*/  LDG.E.64 R16, desc[UR8][R24.64+-0x18] ;  /* 0xffffe80818107981 */ /* 0x000f22000c1e1b00 */
[-C--:B--2---:R-:W-:Y:S01]  /*03d0*/  FMUL R19, R13, R15.reuse ;  /* 0x0000000f0d137220 */ /* 0x084fe20000400000 */
[----:B------:R-:W-:-:S03]  /*03e0*/  FMUL R18, R12, R15 ;  /* 0x0000000f0c127220 */ /* 0x000fc60000400000 */
[-C--:B------:R-:W-:Y:S01]  /*03f0*/  FFMA R19, R12, R14.reuse, -R19 ;  /* 0x0000000e0c137223 */ /* 0x080fe20000000813 */
[----:B------:R-:W-:Y:S02]  /*0400*/  FFMA R18, R13, R14, R18 ;  /* 0x0000000e0d127223 */ /* 0x000fe40000000012 */
[----:B------:R-:W2:Y:S04]  /*0410*/  LDG.E.64 R12, desc[UR8][R26.64+-0x10] ;  /* 0xfffff0081a0c7981 */ /* 0x000ea8000c1e1b00 */
[----:B------:R-:W2:Y:S01]  /*0420*/  LDG.E.64 R14, desc[UR8][R24.64+-0x10] ;  /* 0xfffff008180e7981 */ /* 0x000ea2000c1e1b00 */
[----:B---3--:R-:W-:Y:S01]  /*0430*/  FMUL R9, R9, R18 ;  /* 0x0000001209097220 */ /* 0x008fe20000400000 */
[-C--:B----4-:R-:W-:Y:S01]  /*0440*/  FMUL R21, R11, R17.reuse ;  /* 0x000000110b157220 */ /* 0x090fe20000400000 */
[----:B------:R-:W-:-:S02]  /*0450*/  FMUL R18, R10, R17 ;  /* 0x000000110a127220 */ /* 0x000fc40000400000 */
[----:B------:R-:W-:Y:S01]  /*0460*/  FFMA R8, R8, R19, R9 ;  /* 0x0000001308087223 */ /* 0x000fe20000000009 */
[-C--:B------:R-:W-:Y:S01]  /*0470*/  FFMA R9, R10, R16.reuse, -R21 ;  /* 0x000000100a097223 */ /* 0x080fe20000000815 */
[----:B------:R-:W-:Y:S01]  /*0480*/  FFMA R18, R11, R16, R18 ;  /* 0x000000100b127223 */ /* 0x000fe20000000012 */
[----:B------:R-:W3:Y:S04]  /*0490*/  LDG.E.64 R20, desc[UR8][R22.64+-0x10] ;  /* 0xfffff00816147981 */ /* 0x000ee8000c1e1b00 */
[----:B------:R-:W4:Y:S01]  /*04a0*/  LDG.E.64 R10, desc[UR8][R22.64+-0x18] ;  /* 0xffffe808160a7981 */ /* 0x000f22000c1e1b00 */
[-C--:B--2---:R-:W-:Y:S01]  /*04b0*/  FMUL R19, R13, R15.reuse ;  /* 0x0000000f0d137220 */ /* 0x084fe20000400000 */
[----:B------:R-:W-:-:S03]  /*04c0*/  FMUL R16, R12, R15 ;  /* 0x0000000f0c107220 */ /* 0x000fc60000400000 */
[-C--:B------:R-:W-:Y:S01]  /*04d0*/  FFMA R19, R12, R14.reuse, -R19 ;  /* 0x0000000e0c137223 */ /* 0x080fe20000000813 */
[----:B------:R-:W-:Y:S02]  /*04e0*/  FFMA R12, R13, R14, R16 ;  /* 0x0000000e0d0c7223 */ /* 0x000fe40000000010 */
[----:B------:R-:W2:Y:S04]  /*04f0*/  LDG.E.64 R14, desc[UR8][R26.64+-0x8] ;  /* 0xfffff8081a0e7981 */ /* 0x000ea8000c1e1b00 */
[----:B------:R-:W2:Y:S01]  /*0500*/  LDG.E.64 R16, desc[UR8][R24.64+-0x8] ;  /* 0xfffff80818107981 */ /* 0x000ea2000c1e1b00 */
[----:B----4-:R-:W-:Y:S01]  /*0510*/  FMUL R11, R11, R18 ;  /* 0x000000120b0b7220 */ /* 0x010fe20000400000 */
[----:B---3--:R-:W-:Y:S02]  /*0520*/  FMUL R21, R21, R12 ;  /* 0x0000000c15157220 */ /* 0x008fe40000400000 */
[----:B------:R-:W3:Y:S01]  /*0530*/  LDG.E.64 R12, desc[UR8][R24.64] ;  /* 0x00000008180c7981 */ /* 0x000ee2000c1e1b00 */
[----:B------:R-:W-:Y:S01]  /*0540*/  FFMA R9, R10, R9, R11 ;  /* 0x000000090a097223 */ /* 0x000fe2000000000b */
[----:B------:R-:W-:-:S02]  /*0550*/  FFMA R20, R20, R19, R21 ;  /* 0x0000001314147223 */ /* 0x000fc40000000015 */
[----:B------:R-:W3:Y:S01]  /*0560*/  LDG.E.64 R10, desc[UR8][R26.64] ;  /* 0x000000081a0a7981 */ /* 0x000ee2000c1e1b00 */
[-C--:B--2---:R-:W-:Y:S01]  /*0570*/  FMUL R21, R15, R17.reuse ;  /* 0x000000110f157220 */ /* 0x084fe20000400000 */
[----:B------:R-:W-:-:S03]  /*0580*/  FMUL R18, R14, R17 ;  /* 0x000000110e127220 */ /* 0x000fc60000400000 */
[-C--:B------:R-:W-:Y:S01]  /*0590*/  FFMA R21, R14, R16.reuse, -R21 ;  /* 0x000000100e157223 */ /* 0x080fe20000000815 */
[----:B------:R-:W-:Y:S02]  /*05a0*/  FFMA R18, R15, R16, R18 ;  /* 0x000000100f127223 */ /* 0x000fe40000000012 */
[----:B------:R-:W2:Y:S04]  /*05b0*/  LDG.E.64 R14, desc[UR8][R22.64+-0x8] ;  /* 0xfffff808160e7981 */ /* 0x000ea8000c1e1b00 */
[----:B------:R-:W4:Y:S01]  /*05c0*/  LDG.E.64 R16, desc[UR8][R22.64] ;  /* 0x0000000816107981 */ /* 0x000f22000c1e1b00 */
[-C--:B---3--:R-:W-:Y:S01]  /*05d0*/  FMUL R28, R10, R13.reuse ;  /* 0x0000000d0a1c7220 */ /* 0x088fe20000400000 */
[----:B------:R-:W-:-:S03]  /*05e0*/  FMUL R19, R11, R13 ;  /* 0x0000000d0b137220 */ /* 0x000fc60000400000 */
[-C--:B------:R-:W-:Y:S01]  /*05f0*/  FFMA R28, R11, R12.reuse, R28 ;  /* 0x0000000c0b1c7223 */ /* 0x080fe2000000001c */
[----:B------:R-:W-:Y:S02]  /*0600*/  FFMA R19, R10, R12, -R19 ;  /* 0x0000000c0a137223 */ /* 0x000fe40000000813 */
[----:B------:R-:W3:Y:S04]  /*0610*/  LDG.E.64 R10, desc[UR8][R26.64+0x8] ;  /* 0x000008081a0a7981 */ /* 0x000ee8000c1e1b00 */
[----:B------:R-:W3:Y:S01]  /*0620*/  LDG.E.64 R12, desc[UR8][R24.64+0x8] ;  /* 0x00000808180c7981 */ /* 0x000ee2000c1e1b00 */
[----:B--2---:R-:W-:Y:S01]  /*0630*/  FMUL R15, R15, R18 ;  /* 0x000000120f0f7220 */ /* 0x004fe20000400000 */
[----:B----4-:R-:W-:-:S03]  /*0640*/  FMUL R17, R17, R28 ;  /* 0x0000001c11117220 */ /* 0x010fc60000400000 */
[----:B------:R-:W-:Y:S02]  /*0650*/  FFMA R21, R14, R21, R15 ;  /* 0x000000150e157223 */ /* 0x000fe4000000000f */
[----:B------:R-:W2:Y:S01]  /*0660*/  LDG.E.64 R14, desc[UR8][R22.64+0x8] ;  /* 0x00000808160e7981 */ /* 0x000ea2000c1e1b00 */
[----:B------:R-:W-:-:S03]  /*0670*/  FFMA R28, R16, R19, R17 ;  /* 0x00000013101c7223 */ /* 0x000fc60000000011 */
[----:B------:R-:W4:Y:S04]  /*0680*/  LDG.E.64 R16, desc[UR8][R26.64+0x10] ;  /* 0x000010081a107981 */ /* 0x000f28000c1e1b00 */
[----:B------:R-:W4:Y:S01]  /*0690*/  LDG.E.64 R18, desc[UR8][R24.64+0x10] ;  /* 0x0000100818127981 */ /* 0x000f22000c1e1b00 */
[CC--:B---3--:R-:W-:Y:S01]  /*06a0*/  FMUL R29, R11.reuse, R13.reuse ;  /* 0x0000000d0b1d7220 */ /* 0x0c8fe20000400000 */
[----:B------:R-:W-:Y:S01]  /*06b0*/  FMUL R13, R10, R13 ;  /* 0x0000000d0a0d7220 */ /* 0x000fe20000400000 */
[----:B------:R-:W-:Y:S02]  /*06c0*/  FADD R8, R8, R7 ;  /* 0x0000000708087221 */ /* 0x000fe40000000000 */
[-C--:B------:R-:W-:Y:S01]  /*06d0*/  FFMA R29, R10, R12.reuse, -R29 ;  /* 0x0000000c0a1d7223 */ /* 0x080fe2000000081d */
[----:B------:R-:W-:Y:S01]  /*06e0*/  FFMA R12, R11, R12, R13 ;  /* 0x0000000c0b0c7223 */ /* 0x000fe2000000000d */
[----:B------:R-:W-:Y:S01]  /*06f0*/  FADD R7, R8, R9 ;  /* 0x0000000908077221 */ /* 0x000fe20000000000 */
[----:B------:R-:W3:Y:S02]  /*0700*/  LDG.E.64 R10, desc[UR8][R24.64+0x18] ;  /* 0x00001808180a7981 */ /* 0x000ee4000c1e1b00 */
[----:B--2---:R-:W-:-:S02]  /*0710*/  FMUL R15, R15, R12 ;  /* 0x0000000c0f0f7220 */ /* 0x004fc40000400000 */
[----:B------:R-:W2:Y:S01]  /*0720*/  LDG.E.64 R12, desc[UR8][R22.64+0x10] ;  /* 0x00001008160c7981 */ /* 0x000ea2000c1e1b00 */
[CC--:B----4-:R-:W-:Y:S01]  /*0730*/  FMUL R9, R17.reuse, R19.reuse ;  /* 0x0000001311097220 */ /* 0x0d0fe20000400000 */
[----:B------:R-:W-:Y:S01]  /*0740*/  FMUL R8, R16, R19 ;  /* 0x0000001310087220 */ /* 0x000fe20000400000 */
[----:B------:R-:W-:Y:S02]  /*0750*/  FFMA R19, R14, R29, R15 ;  /* 0x0000001d0e137223 */ /* 0x000fe4000000000f */
[-C--:B------:R-:W-:Y:S01]  /*0760*/  FFMA R29, R16, R18.reuse, -R9 ;  /* 0x00000012101d7223 */ /* 0x080fe20000000809 */
[----:B------:R-:W-:Y:S01]  /*0770*/  FFMA R18, R17, R18, R8 ;  /* 0x0000001211127223 */ /* 0x000fe20000000008 */
[----:B------:R-:W4:Y:S04]  /*0780*/  LDG.E.64 R14, desc[UR8][R22.64+0x18] ;  /* 0x00001808160e7981 */ /* 0x000f28000c1e1b00 */
[----:B------:R0:W3:Y:S01]  /*0790*/  LDG.E.64 R8, desc[UR8][R26.64+0x18] ;  /* 0x000018081a087981 */ /* 0x0000e2000c1e1b00 */
[----:B------:R-:W-:Y:S01]  /*07a0*/  FADD R20, R7, R20 ;  /* 0x0000001407147221 */ /* 0x000fe20000000000 */
[----:B------:R-:W-:-:S03]  /*07b0*/  UIADD3 UR7, UPT, UPT, UR7, 0x8, URZ ;  /* 0x0000000807077890 */ /* 0x000fc6000fffe0ff */
[----:B------:R-:W-:Y:S01]  /*07c0*/  FADD R21, R20, R21 ;  /* 0x0000001514157221 */ /* 0x000fe20000000000 */
[----:B------:R-:W-:-:S03]  /*07d0*/  UISETP.NE.AND UP1, UPT, UR7, URZ, UPT ;  /* 0x000000ff0700728c */ /* 0x000fc6000bf25270 */
[----:B------:R-:W-:-:S04]  /*07e0*/  FADD R28, R21, R28 ;  /* 0x0000001c151c7221 */ /* 0x000fc80000000000 */
[----:B------:R-:W-:Y:S01]  /*07f0*/  FADD R19, R28, R19 ;  /* 0x000000131c137221 */ /* 0x000fe20000000000 */
[----:B0-----:R-:W-:Y:S02]  /*0800*/  IADD3 R26, P0, PT, R26, 0x40, RZ ;  /* 0x000000401a1a7810 */ /* 0x001fe40007f1e0ff */
[----:B------:R-:W-:Y:S02]  /*0810*/  IADD3 R24, P1, PT, R24, 0x40, RZ ;  /* 0x0000004018187810 */ /* 0x000fe40007f3e0ff */
[----:B------:R-:W-:Y:S02]  /*0820*/  IADD3 R22, P2, PT, R22, 0x40, RZ ;  /* 0x0000004016167810 */ /* 0x000fe40007f5e0ff */
[----:B------:R-:W-:Y:S02]  /*0830*/  IADD3.X R27, PT, PT, RZ, R27, RZ, P0, !PT ;  /* 0x0000001bff1b7210 */ /* 0x000fe400007fe4ff */
[----:B------:R-:W-:Y:S02]  /*0840*/  IADD3.X R25, PT, PT, RZ, R25, RZ, P1, !PT ;  /* 0x00000019ff197210 */ /* 0x000fe40000ffe4ff */
[----:B------:R-:W-:Y:S01]  /*0850*/  IADD3.X R23, PT, PT, RZ, R23, RZ, P2, !PT ;  /* 0x00000017ff177210 */ /* 0x000fe200017fe4ff */
[----:B--2---:R-:W-:-:S04]  /*0860*/  FMUL R13, R13, R18 ;  /* 0x000000120d0d7220 */ /* 0x004fc80000400000 */
[----:B------:R-:W-:Y:S01]  /*0870*/  FFMA R12, R12, R29, R13 ;  /* 0x0000001d0c0c7223 */ /* 0x000fe2000000000d */
[-C--:B---3--:R-:W-:Y:S01]  /*0880*/  FMUL R16, R8, R11.reuse ;  /* 0x0000000b08107220 */ /* 0x088fe20000400000 */
[----:B------:R-:W-:-:S03]  /*0890*/  FMUL R11, R9, R11 ;  /* 0x0000000b090b7220 */ /* 0x000fc60000400000 */
[-C--:B------:R-:W-:Y:S01]  /*08a0*/  FFMA R16, R9, R10.reuse, R16 ;  /* 0x0000000a09107223 */ /* 0x080fe20000000010 */
[----:B------:R-:W-:-:S03]  /*08b0*/  FFMA R11, R8, R10, -R11 ;  /* 0x0000000a080b7223 */ /* 0x000fc6000000080b */
[----:B----4-:R-:W-:Y:S01]  /*08c0*/  FMUL R15, R15, R16 ;  /* 0x000000100f0f7220 */ /* 0x010fe20000400000 */
[----:B------:R-:W-:-:S03]  /*08d0*/  FADD R12, R19, R12 ;  /* 0x0000000c130c7221 */ /* 0x000fc60000000000 */
[----:B------:R-:W-:-:S04]  /*08e0*/  FFMA R11, R14, R11, R15 ;  /* 0x0000000b0e0b7223 */ /* 0x000fc8000000000f */
[----:B------:R-:W-:Y:S01]  /*08f0*/  FADD R7, R12, R11 ;  /* 0x0000000b0c077221 */ /* 0x000fe20000000000 */
[----:B------:R-:W-:Y:S06]  /*0900*/  BRA.U UP1, `(.L_x_2) ;  /* 0xfffffff9019c7547 */ /* 0x000fec000b83ffff */
.L_x_1:
[----:B------:R-:W-:Y:S05]  /*0910*/  BRA.U !UP0, `(.L_x_0) ;  /* 0x0000000508807547 */ /* 0x000fea000b800000 */
[----:B------:R-:W0:Y:S01]  /*0920*/  LDC.64 R10, c[0x0][0x380] ;  /* 0x0000e000ff0a7b82 */ /* 0x000e220000000a00 */
[----:B------:R-:W-:Y:S02]  /*0930*/  UISETP.GE.U32.AND UP0, UPT, UR5, 0x4, UPT ;  /* 0x000000040500788c */ /* 0x000fe4000bf06070 */
[----:B------:R-:W-:-:S04]  /*0940*/  ULOP3.LUT UR6, UR4, 0x3, URZ, 0xc0, !UPT ;  /* 0x0000000304067892 */ /* 0x000fc8000f8ec0ff */
[----:B------:R-:W-:Y:S01]  /*0950*/  UISETP.NE.AND UP1, UPT, UR6, URZ, UPT ;  /* 0x000000ff0600728c */ /* 0x000fe2000bf25270 */
[----:B------:R-:W1:Y:S01]  /*0960*/  LDC.64 R12, c[0x0][0x388] ;  /* 0x0000e200ff0c7b82 */ /* 0x000e620000000a00 */
[----:B0-----:R-:W-:-:S04]  /*0970*/  IMAD.WIDE R8, R2, 0x8, R10 ;  /* 0x0000000802087825 */ /* 0x001fc800078e020a */
[----:B------:R-:W-:-:S04]  /*0980*/  IMAD.WIDE R10, R5, 0x8, R10 ;  /* 0x00000008050a7825 */ /* 0x000fc800078e020a */
[----:B-1----:R-:W-:Y:S01]  /*0990*/  IMAD.WIDE R4, R4, 0x8, R12 ;  /* 0x0000000804047825 */ /* 0x002fe200078e020c */
[----:B------:R-:W-:Y:S06]  /*09a0*/  BRA.U !UP0, `(.L_x_3) ;  /* 0x0000000108b07547 */ /* 0x000fec000b800000 */
[----:B------:R-:W-:-:S04]  /*09b0*/  IMAD.WIDE.U32 R26, R6, 0x8, R8 ;  /* 0x00000008061a7825 */ /* 0x000fc800078e0008 */
[C---:B------:R-:W-:Y:S01]  /*09c0*/  IMAD.WIDE.U32 R18, R6.reuse, 0x8, R4 ;  /* 0x0000000806127825 */ /* 0x040fe200078e0004 */
[----:B------:R-:W2:Y:S04]  /*09d0*/  LDG.E.64 R16, desc[UR8][R26.64] ;  /* 0x000000081a107981 */ /* 0x000ea8000c1e1b00 */
[----:B------:R-:W2:Y:S01]  /*09e0*/  LDG.E.64 R22, desc[UR8][R18.64] ;  /* 0x0000000812167981 */ /* 0x000ea2000c1e1b00 */
[----:B------:R-:W-:-:S03]  /*09f0*/  IMAD.WIDE.U32 R24, R6, 0x8, R10 ;  /* 0x0000000806187825 */ /* 0x000fc600078e000a */
[----:B------:R-:W3:Y:S04]  /*0a00*/  LDG.E.64 R12, desc[UR8][R26.64+0x8] ;  /* 0x000008081a0c7981 */ /* 0x000ee8000c1e1b00 */
[----:B------:R-:W4:Y:S04]  /*0a10*/  LDG.E.64 R20, desc[UR8][R24.64] ;  /* 0x0000000818147981 */ /* 0x000f28000c1e1b00 */
[----:B------:R-:W3:Y:S01]  /*0a20*/  LDG.E.64 R14, desc[UR8][R18.64+0x8] ;  /* 0x00000808120e7981 */ /* 0x000ee2000c1e1b00 */
[-C--:B--2---:R-:W-:Y:S01]  /*0a30*/  FMUL R29, R17, R23.reuse ;  /* 0x00000017111d7220 */ /* 0x084fe20000400000 */
[----:B------:R-:W-:-:S03]  /*0a40*/  FMUL R2, R16, R23 ;  /* 0x0000001710027220 */ /* 0x000fc60000400000 */
[-C--:B------:R-:W-:Y:S01]  /*0a50*/  FFMA R29, R16, R22.reuse, -R29 ;  /* 0x00000016101d7223 */ /* 0x080fe2000000081d */
[----:B------:R-:W-:Y:S02]  /*0a60*/  FFMA R2, R17, R22, R2 ;  /* 0x0000001611027223 */ /* 0x000fe40000000002 */
[----:B------:R-:W2:Y:S02]  /*0a70*/  LDG.E.64 R22, desc[UR8][R24.64+0x8] ;  /* 0x0000080818167981 */ /* 0x000ea4000c1e1b00 */
[----:B----4-:R-:W-:-:S04]  /*0a80*/  FMUL R21, R21, R2 ;  /* 0x0000000215157220 */ /* 0x010fc80000400000 */
[----:B------:R-:W-:Y:S01]  /*0a90*/  FFMA R2, R20, R29, R21 ;  /* 0x0000001d14027223 */ /* 0x000fe20000000015 */
[CC--:B---3--:R-:W-:Y:S01]  /*0aa0*/  FMUL R29, R13.reuse, R15.reuse ;  /* 0x0000000f0d1d7220 */ /* 0x0c8fe20000400000 */
[C---:B------:R-:W-:Y:S01]  /*0ab0*/  FMUL R16, R12.reuse, R15 ;  /* 0x0000000f0c107220 */ /* 0x040fe20000400000 */
[----:B------:R-:W3:Y:S02]  /*0ac0*/  LDG.E.64 R20, desc[UR8][R26.64+0x10] ;  /* 0x000010081a147981 */ /* 0x000ee4000c1e1b00 */
[-C--:B------:R-:W-:Y:S01]  /*0ad0*/  FFMA R29, R12, R14.reuse, -R29 ;  /* 0x0000000e0c1d7223 */ /* 0x080fe2000000081d */
[----:B------:R-:W-:Y:S02]  /*0ae0*/  FFMA R14, R13, R14, R16 ;  /* 0x0000000e0d0e7223 */ /* 0x000fe40000000010 */
[----:B------:R-:W3:Y:S04]  /*0af0*/  LDG.E.64 R12, desc[UR8][R18.64+0x10] ;  /* 0x00001008120c7981 */ /* 0x000ee8000c1e1b00 */
[----:B------:R-:W4:Y:S04]  /*0b00*/  LDG.E.64 R16, desc[UR8][R26.64+0x18] ;  /* 0x000018081a107981 */ /* 0x000f28000c1e1b00 */
[----:B------:R-:W4:Y:S04]  /*0b10*/  LDG.E.64 R18, desc[UR8][R18.64+0x18] ;  /* 0x0000180812127981 */ /* 0x000f28000c1e1b00 */
[----:B------:R-:W5:Y:S01]  /*0b20*/  LDG.E.64 R26, desc[UR8][R24.64+0x18] ;  /* 0x00001808181a7981 */ /* 0x000f62000c1e1b00 */
[----:B--2---:R-:W-:-:S03]  /*0b30*/  FMUL R23, R23, R14 ;  /* 0x0000000e17177220 */ /* 0x004fc60000400000 */
[----:B------:R-:W2:Y:S01]  /*0b40*/  LDG.E.64 R14, desc[UR8][R24.64+0x10] ;  /* 0x00001008180e7981 */ /* 0x000ea2000c1e1b00 */
[----:B------:R-:W-:Y:S01]  /*0b50*/  FADD R7, R7, R2 ;  /* 0x0000000207077221 */ /* 0x000fe20000000000 */
[----:B------:R-:W-:Y:S01]  /*0b60*/  FFMA R22, R22, R29, R23 ;  /* 0x0000001d16167223 */ /* 0x000fe20000000017 */
[-C--:B---3--:R-:W-:Y:S01]  /*0b70*/  FMUL R28, R20, R13.reuse ;  /* 0x0000000d141c7220 */ /* 0x088fe20000400000 */
[----:B------:R-:W-:-:S03]  /*0b80*/  FMUL R13, R21, R13 ;  /* 0x0000000d150d7220 */ /* 0x000fc60000400000 */
[-C--:B------:R-:W-:Y:S01]  /*0b90*/  FFMA R28, R21, R12.reuse, R28 ;  /* 0x0000000c151c7223 */ /* 0x080fe2000000001c */
[----:B------:R-:W-:Y:S01]  /*0ba0*/  FFMA R13, R20, R12, -R13 ;  /* 0x0000000c140d7223 */ /* 0x000fe2000000080d */
[-C--:B----4-:R-:W-:Y:S01]  /*0bb0*/  FMUL R2, R16, R19.reuse ;  /* 0x0000001310027220 */ /* 0x090fe20000400000 */
[----:B------:R-:W-:-:S03]  /*0bc0*/  FMUL R19, R17, R19 ;  /* 0x0000001311137220 */ /* 0x000fc60000400000 */
[-C--:B------:R-:W-:Y:S01]  /*0bd0*/  FFMA R2, R17, R18.reuse, R2 ;  /* 0x0000001211027223 */ /* 0x080fe20000000002 */
[----:B------:R-:W-:Y:S01]  /*0be0*/  FADD R7, R7, R22 ;  /* 0x0000001607077221 */ /* 0x000fe20000000000 */
[----:B------:R-:W-:Y:S02]  /*0bf0*/  FFMA R19, R16, R18, -R19 ;  /* 0x0000001210137223 */ /* 0x000fe40000000813 */
[----:B-----5:R-:W-:-:S04]  /*0c00*/  FMUL R27, R27, R2 ;  /* 0x000000021b1b7220 */ /* 0x020fc80000400000 */
[----:B------:R-:W-:Y:S01]  /*0c10*/  FFMA R26, R26, R19, R27 ;  /* 0x000000131a1a7223 */ /* 0x000fe2000000001b */
[----:B------:R-:W-:Y:S01]  /*0c20*/  IADD3 R6, PT, PT, R6, 0x4, RZ ;  /* 0x0000000406067810 */ /* 0x000fe20007ffe0ff */
[----:B--2---:R-:W-:-:S04]  /*0c30*/  FMUL R15, R15, R28 ;  /* 0x0000001c0f0f7220 */ /* 0x004fc80000400000 */
[----:B------:R-:W-:-:S04]  /*0c40*/  FFMA R14, R14, R13, R15 ;  /* 0x0000000d0e0e7223 */ /* 0x000fc8000000000f */
[----:B------:R-:W-:-:S04]  /*0c50*/  FADD R7, R7, R14 ;  /* 0x0000000e07077221 */ /* 0x000fc80000000000 */
[----:B------:R-:W-:-:S07]  /*0c60*/  FADD R7, R7, R26 ;  /* 0x0000001a07077221 */ /* 0x000fce0000000000 */
.L_x_3:
[----:B------:R-:W-:Y:S05]  /*0c70*/  BRA.U !UP1, `(.L_x_0) ;  /* 0x0000000109a87547 */ /* 0x000fea000b800000 */
[----:B------:R-:W-:Y:S02]  /*0c80*/  UISETP.NE.AND UP0, UPT, UR6, 0x1, UPT ;  /* 0x000000010600788c */ /* 0x000fe4000bf05270 */
[----:B------:R-:W-:-:S04]  /*0c90*/  ULOP3.LUT UR4, UR4, 0x1, URZ, 0xc0, !UPT ;  /* 0x0000000104047892 */ /* 0x000fc8000f8ec0ff */
[----:B------:R-:W-:-:S03]  /*0ca0*/  UISETP.NE.U32.AND UP1, UPT, UR4, 0x1, UPT ;  /* 0x000000010400788c */ /* 0x000fc6000bf25070 */
[----:B------:R-:W-:Y:S08]  /*0cb0*/  BRA.U !UP0, `(.L_x_4) ;  /* 0x0000000108607547 */ /* 0x000ff0000b800000 */
[----:B------:R-:W-:-:S04]  /*0cc0*/  IMAD.WIDE.U32 R26, R6, 0x8, R8 ;  /* 0x00000008061a7825 */ /* 0x000fc800078e0008 */
[C---:B------:R-:W-:Y:S01]  /*0cd0*/  IMAD.WIDE.U32 R28, R6.reuse, 0x8, R4 ;  /* 0x00000008061c7825 */ /* 0x040fe200078e0004 */
[----:B------:R-:W2:Y:S04]  /*0ce0*/  LDG.E.64 R12, desc[UR8][R26.64] ;  /* 0x000000081a0c7981 */ /* 0x000ea8000c1e1b00 */
[----:B------:R-:W2:Y:S01]  /*0cf0*/  LDG.E.64 R14, desc[UR8][R28.64] ;  /* 0x000000081c0e7981 */ /* 0x000ea2000c1e1b00 */
[----:B------:R-:W-:-:S03]  /*0d00*/  IMAD.WIDE.U32 R16, R6, 0x8, R10 ;  /* 0x0000000806107825 */ /* 0x000fc600078e000a */
[----:B------:R-:W3:Y:S04]  /*0d10*/  LDG.E.64 R18, desc[UR8][R26.64+0x8] ;  /* 0x000008081a127981 */ /* 0x000ee8000c1e1b00 */
[----:B------:R-:W3:Y:S04]  /*0d20*/  LDG.E.64 R20, desc[UR8][R28.64+0x8] ;  /* 0x000008081c147981 */ /* 0x000ee8000c1e1b00 */
[----:B------:R-:W4:Y:S04]  /*0d30*/  LDG.E.64 R22, desc[UR8][R16.64] ;  /* 0x0000000810167981 */ /* 0x000f28000c1e1b00 */
[----:B------:R3:W5:Y:S01]  /*0d40*/  LDG.E.64 R24, desc[UR8][R16.64+0x8] ;  /* 0x0000080810187981 */ /* 0x000762000c1e1b00 */
[----:B------:R-:W-:Y:S01]  /*0d50*/  IADD3 R6, PT, PT, R6, 0x2, RZ ;  /* 0x0000000206067810 */ /* 0x000fe20007ffe0ff */
[-C--:B--2---:R-:W-:Y:S01]  /*0d60*/  FMUL R2, R12, R15.reuse ;  /* 0x0000000f0c027220 */ /* 0x084fe20000400000 */
[----:B------:R-:W-:-:S03]  /*0d70*/  FMUL R15, R13, R15 ;  /* 0x0000000f0d0f7220 */ /* 0x000fc60000400000 */
[-C--:B------:R-:W-:Y:S01]  /*0d80*/  FFMA R2, R13, R14.reuse, R2 ;  /* 0x0000000e0d027223 */ /* 0x080fe20000000002 */
[----:B------:R-:W-:Y:S01]  /*0d90*/  FFMA R15, R12, R14, -R15 ;  /* 0x0000000e0c0f7223 */ /* 0x000fe2000000080f */
[-C--:B---3--:R-:W-:Y:S01]  /*0da0*/  FMUL R16, R18, R21.reuse ;  /* 0x0000001512107220 */ /* 0x088fe20000400000 */
[----:B------:R-:W-:-:S03]  /*0db0*/  FMUL R21, R19, R21 ;  /* 0x0000001513157220 */ /* 0x000fc60000400000 */
[----:B------:R-:W-:Y:S01]  /*0dc0*/  FFMA R12, R19, R20, R16 ;  /* 0x00000014130c7223 */ /* 0x000fe20000000010 */
[----:B----4-:R-:W-:Y:S01]  /*0dd0*/  FMUL R23, R23, R2 ;  /* 0x0000000217177220 */ /* 0x010fe20000400000 */
[----:B------:R-:W-:Y:S02]  /*0de0*/  FFMA R21, R18, R20, -R21 ;  /* 0x0000001412157223 */ /* 0x000fe40000000815 */
[----:B-----5:R-:W-:Y:S01]  /*0df0*/  FMUL R25, R25, R12 ;  /* 0x0000000c19197220 */ /* 0x020fe20000400000 */
[----:B------:R-:W-:-:S03]  /*0e00*/  FFMA R22, R22, R15, R23 ;  /* 0x0000000f16167223 */ /* 0x000fc60000000017 */
[----:B------:R-:W-:Y:S01]  /*0e10*/  FFMA R24, R24, R21, R25 ;  /* 0x0000001518187223 */ /* 0x000fe20000000019 */
[----:B------:R-:W-:-:S04]  /*0e20*/  FADD R7, R7, R22 ;  /* 0x0000001607077221 */ /* 0x000fc80000000000 */
[----:B------:R-:W-:-:S07]  /*0e30*/  FADD R7, R7, R24 ;  /* 0x0000001807077221 */ /* 0x000fce0000000000 */
.L_x_4:
[----:B------:R-:W-:Y:S05]  /*0e40*/  BRA.U UP1, `(.L_x_0) ;  /* 0x0000000101347547 */ /* 0x000fea000b800000 */
[----:B------:R-:W-:-:S04]  /*0e50*/  IMAD.WIDE.U32 R8, R6, 0x8, R8 ;  /* 0x0000000806087825 */ /* 0x000fc800078e0008 */
[C---:B------:R-:W-:Y:S02]  /*0e60*/  IMAD.WIDE.U32 R4, R6.reuse, 0x8, R4 ;  /* 0x0000000806047825 */ /* 0x040fe400078e0004 */
[----:B------:R-:W2:Y:S02]  /*0e70*/  LDG.E.64 R8, desc[UR8][R8.64] ;  /* 0x0000000808087981 */ /* 0x000ea4000c1e1b00 */
[----:B------:R-:W-:Y:S02]  /*0e80*/  IMAD.WIDE.U32 R10, R6, 0x8, R10 ;  /* 0x00000008060a7825 */ /* 0x000fe400078e000a */
[----:B------:R-:W2:Y:S04]  /*0e90*/  LDG.E.64 R4, desc[UR8][R4.64] ;  /* 0x0000000804047981 */ /* 0x000ea8000c1e1b00 */
[----:B------:R-:W3:Y:S01]  /*0ea0*/  LDG.E.64 R10, desc[UR8][R10.64] ;  /* 0x000000080a0a7981 */ /* 0x000ee2000c1e1b00 */
[-C--:B--2---:R-:W-:Y:S01]  /*0eb0*/  FMUL R2, R8, R5.reuse ;  /* 0x0000000508027220 */ /* 0x084fe20000400000 */
[----:B------:R-:W-:-:S03]  /*0ec0*/  FMUL R13, R9, R5 ;  /* 0x00000005090d7220 */ /* 0x000fc60000400000 */
[-C--:B------:R-:W-:Y:S01]  /*0ed0*/  FFMA R2, R9, R4.reuse, R2 ;  /* 0x0000000409027223 */ /* 0x080fe20000000002 */
[----:B------:R-:W-:-:S03]  /*0ee0*/  FFMA R13, R8, R4, -R13 ;  /* 0x00000004080d7223 */ /* 0x000fc6000000080d */
[----:B---3--:R-:W-:-:S04]  /*0ef0*/  FMUL R15, R11, R2 ;  /* 0x000000020b0f7220 */ /* 0x008fc80000400000 */
[----:B------:R-:W-:-:S04]  /*0f00*/  FFMA R2, R10, R13, R15 ;  /* 0x0000000d0a027223 */ /* 0x000fc8000000000f */
[----:B------:R-:W-:-:S07]  /*0f10*/  FADD R7, R7, R2 ;  /* 0x0000000207077221 */ /* 0x000fce0000000000 */
.L_x_0:
[----:B------:R-:W1:Y:S01]  /*0f20*/  LDC.64 R4, c[0x0][0x3a0] ;  /* 0x0000e800ff047b82 */ /* 0x000e620000000a00 */
[----:B------:R-:W-:-:S04]  /*0f30*/  IMAD R3, R0, UR10, R3 ;  /* 0x0000000a00037c24 */ /* 0x000fc8000f8e0203 */
[----:B-1----:R-:W-:-:S05]  /*0f40*/  IMAD.WIDE.U32 R4, R3, 0x4, R4 ;  /* 0x0000000403047825 */ /* 0x002fca00078e0004 */
[----:B------:R-:W-:Y:S01]  /*0f50*/  STG.E desc[UR8][R4.64], R7 ;  /* 0x0000000704007986 */ /* 0x000fe2000c101908 */
[----:B------:R-:W-:Y:S05]  /*0f60*/  EXIT ;  /* 0x000000000000794d */ /* 0x000fea0003800000 */
.L_x_5:
[----:B------:R-:W-:-:S00]  /*0f70*/  BRA `(.L_x_5) ;  /* 0xfffffffc00fc7947 */ /* 0x000fc0000383ffff */
[----:B------:R-:W-:-:S00]  /*0f80*/  NOP ;  /* 0x0000000000007918 */ /* 0x000fc00000000000 */
[----:B------:R-:W-:-:S00]  /*0f90*/  NOP ;  /* 0x0000000000007918 */ /* 0x000fc00000000000 */
[----:B------:R-:W-:-:S00]  /*0fa0*/  NOP ;  /* 0x0000000000007918 */ /* 0x000fc00000000000 */
[----:B------:R-:W-:-:S00]  /*0fb0*/  NOP ;  /* 0x0000000000007918 */ /* 0x000fc00000000000 */
[----:B------:R-:W-:-:S00]  /*0fc0*/  NOP ;  /* 0x0000000000007918 */ /* 0x000fc00000000000 */
[----:B------:R-:W-:-:S00]  /*0fd0*/  NOP ;  /* 0x0000000000007918 */ /* 0x000fc00000000000 */
[----:B------:R-:W-:-:S00]  /*0fe0*/  NOP ;  /* 0x0000000000007918 */ /* 0x000fc00000000000 */
[----:B------:R-:W-:-:S00]  /*0ff0*/  NOP ;  /* 0x0000000000007918 */ /* 0x000fc00000000000 */
.L_x_12:


//--------------------- .text._Z32tkg_score_triples_complex_kernelPK6float2S1_PKiS3_S3_Pfiiii --------------------------
	.section	.text._Z32tkg_score_triples_complex_kernelPK6float2S1_PKiS3_S3_Pfiiii,"ax",@progbits
	.align	128
        .global         _Z32tkg_score_triples_complex_kernelPK6float2S1_PKiS3_S3_Pfiiii
        .type           _Z32tkg_score_triples_complex_kernelPK6float2S1_PKiS3_S3_Pfiiii,@function
        .size           _Z32tkg_score_triples_complex_kernelPK6float2S1_PKiS3_S3_Pfiiii,(.L_x_13 - _Z32tkg_score_triples_complex_kernelPK6float2S1_PKiS3_S3_Pfiiii)
        .other          _Z32tkg_score_triples_complex_kernelPK6float2S1_PKiS3_S3_Pfiiii,@"STO_CUDA_ENTRY STV_DEFAULT"
_Z32tkg_score_triples_complex_kernelPK6float2S1_PKiS3_S3_Pfiiii:
.text._Z32tkg_score_triples_complex_kernelPK6float2S1_PKiS3_S3_Pfiiii:
[----:B------:R-:W-:Y:S01]  /*0000*/  LDC R1, c[0x0][0x37c] ;  /* 0x0000df00ff017b82 */ /* 0x000fe20000000800 */
[----:B------:R-:W0:Y:S07]  /*0010*/  S2R R3, SR_TID.X ;  /* 0x0000000000037919 */ /* 0x000e2e0000002100 */
[----:B------:R-:W0:Y:S01]  /*0020*/  S2UR UR4, SR_CTAID.X ;  /* 0x00000000000479c3 */ /* 0x000e220000002500 */
[----:B------:R-:W1:Y:S07]  /*0030*/  LDCU UR5, c[0x0][0x3b0] ;  /* 0x00007600ff0577ac */ /* 0x000e6e0008000800 */
[----:B------:R-:W0:Y:S02]  /*0040*/  LDC R0, c[0x0][0x360] ;  /* 0x0000d800ff007b82 */ /* 0x000e240000000800 */
[----:B0-----:R-:W-:-:S05]  /*0050*/  IMAD R0, R0, UR4, R3 ;  /* 0x0000000400007c24 */ /* 0x001fca000f8e0203 */
[----:B-1----:R-:W-:-:S13]  /*0060*/  ISETP.GE.AND P0, PT, R0, UR5, PT ;  /* 0x0000000500007c0c */ /* 0x002fda000bf06270 */
[----:B------:R-:W-:Y:S05]  /*0070*/  @P0 EXIT ;  /* 0x000000000000094d */ /* 0x000fea0003800000 */
[----:B------:R-:W0:Y:S01]  /*0080*/  LDC.64 R4, c[0x0][0x398] ;  /* 0x0000e600ff047b82 */ /* 0x000e220000000a00 */
[----:B------:R-:W1:Y:S01]  /*0090*/  LDCU.64 UR8, c[0x0][0x358] ;  /* 0x00006b00ff0877ac */ /* 0x000e620008000a00 */
[----:B------:R-:W2:Y:S06]  /*00a0*/  LDCU.64 UR4, c[0x0][0x3b8] ;  /* 0x00007700ff0477ac */ /* 0x000eac0008000a00 */
[----:B------:R-:W3:Y:S08]  /*00b0*/  LDC.64 R6, c[0x0][0x3a0] ;  /* 0x0000e800ff067b82 */ /* 0x000ef00000000a00 */
[----:B------:R-:W4:Y:S01]  /*00c0*/  LDC.64 R2, c[0x0][0x390] ;  /* 0x0000e400ff027b82 */ /* 0x000f220000000a00 */
[----:B0-----:R-:W-:-:S06]  /*00d0*/  IMAD.WIDE R4, R0, 0x4, R4 ;  /* 0x0000000400047825 */ /* 0x001fcc00078e0204 */
[----:B-1----:R-:W2:Y:S01]  /*00e0*/  LDG.E R4, desc[UR8][R4.64] ;  /* 0x0000000804047981 */ /* 0x002ea2000c1e1900 */
[----:B---3--:R-:W-:-:S06]  /*00f0*/  IMAD.WIDE R6, R0, 0x4, R6 ;  /* 0x0000000400067825 */ /* 0x008fcc00078e0206 */
[----:B------:R-:W3:Y:S01]  /*0100*/  LDG.E R7, desc[UR8][R6.64] ;  /* 0x0000000806077981 */ /* 0x000ee2000c1e1900 */
[----:B----4-:R-:W-:-:S05]  /*0110*/  IMAD.WIDE R2, R0, 0x4, R2 ;  /* 0x0000000400027825 */ /* 0x010fca00078e0202 */
[----:B------:R-:W4:Y:S01]  /*0120*/  LDG.E R8, desc[UR8][R2.64] ;  /* 0x0000000802087981 */ /* 0x000f22000c1e1900 */
[----:B--2---:R-:W-:-:S04]  /*0130*/  ISETP.GE.AND P2, PT, R4, UR5, PT ;  /* 0x0000000504007c0c */ /* 0x004fc8000bf46270 */
[----:B------:R-:W-:Y:S02]  /*0140*/  ISETP.LT.OR P2, PT, R4, RZ, P2 ;  /* 0x000000ff0400720c */ /* 0x000fe40001741670 */
[C---:B---3--:R-:W-:Y:S02]  /*0150*/  ISETP.GE.AND P1, PT, R7.reuse, UR4, PT ;  /* 0x0000000407007c0c */ /* 0x048fe4000bf26270 */
[C---:B----4-:R-:W-:Y:S02]  /*0160*/  ISETP.GE.AND P0, PT, R8.reuse, UR4, PT ;  /* 0x0000000408007c0c */ /* 0x050fe4000bf06270 */
[----:B------:R-:W-:Y:S02]  /*0170*/  ISETP.LT.OR P1, PT, R7, RZ, P1 ;  /* 0x000000ff0700720c */ /* 0x000fe40000f21670 */
[----:B------:R-:W-:-:S04]  /*0180*/  ISETP.LT.OR P0, PT, R8, RZ, P0 ;  /* 0x000000ff0800720c */ /* 0x000fc80000701670 */
[----:B------:R-:W-:-:S13]  /*0190*/  PLOP3.LUT P0, PT, P1, P0, P2, 0xfe, 0x0 ;  /* 0x000000000000781c */ /* 0x000fda0000f01f26 */
[----:B------:R-:W0:Y:S02]  /*01a0*/  @P0 LDC.64 R2, c[0x0][0x3a8] ;  /* 0x0000ea00ff020b82 */ /* 0x000e240000000a00 */
[----:B0-----:R-:W-:-:S05]  /*01b0*/  @P0 IMAD.WIDE R2, R0, 0x4, R2 ;  /* 0x0000000400020825 */ /* 0x001fca00078e0202 */
[----:B------:R0:W-:Y:S01]  /*01c0*/  @P0 STG.E desc[UR8][R2.64], RZ ;  /* 0x000000ff02000986 */ /* 0x0001e2000c101908 */
[----:B------:R-:W-:Y:S05]  /*01d0*/  @P0 EXIT ;  /* 0x000000000000094d */ /* 0x000fea0003800000 */
[----:B------:R-:W1:Y:S01]  /*01e0*/  LDCU UR4, c[0x0][0x3b4] ;  /* 0x00007680ff0477ac */ /* 0x000e620008000800 */
[----:B------:R-:W-:Y:S01]  /*01f0*/  HFMA2 R6, -RZ, RZ, 0, 0 ;  /* 0x00000000ff067431 */ /* 0x000fe200000001ff */
[----:B-1----:R-:W-:-:S09]  /*0200*/  UISETP.GE.AND UP0, UPT, UR4, 0x1, UPT ;  /* 0x000000010400788c */ /* 0x002fd2000bf06270 */
[----:B------:R-:W-:Y:S05]  /*0210*/  BRA.U !UP0, `(.L_x_6) ;  /* 0x0000000d08487547 */ /* 0x000fea000b800000 */
[----:B------:R-:W-:Y:S02]  /*0220*/  UISETP.GE.U32.AND UP1, UPT, UR4, 0x8, UPT ;  /* 0x000000080400788c */ /* 0x000fe4000bf26070 */
[----:B0-----:R-:W-:Y:S01]  /*0230*/  IMAD R3, R4, UR4, RZ ;  /* 0x0000000404037c24 */ /* 0x001fe2000f8e02ff */
[----:B------:R-:W-:Y:S02]  /*0240*/  ULOP3.LUT UR5, UR4, 0x7, URZ, 0xc0, !UPT ;  /* 0x0000000704057892 */ /* 0x000fe4000f8ec0ff */
[----:B------:R-:W-:Y:S01]  /*0250*/  IMAD R2, R8, UR4, RZ ;  /* 0x0000000408027c24 */ /* 0x000fe2000f8e02ff */
[----:B------:R-:W-:Y:S01]  /*0260*/  MOV R6, RZ ;  /* 0x000000ff00067202 */ /* 0x000fe20000000f00 */
[----:B------:R-:W-:Y:S01]  /*0270*/  IMAD R4, R7, UR4, RZ ;  /* 0x0000000407047c24 */ /* 0x000fe2000f8e02ff */
[----:B------:R-:W-:Y:S01]  /*0280*/  MOV R5, RZ ;  /* 0x000000ff00057202 */ /* 0x000fe20000000f00 */
[----:B------:R-:W-:Y:S01]  /*0290*/  UISETP.NE.AND UP0, UPT, UR5, URZ, UPT ;  /* 0x000000ff0500728c */ /* 0x000fe2000bf05270 */
[----:B------:R-:W-:Y:S10]  /*02a0*/  BRA.U !UP1, `(.L_x_7) ;  /* 0x0000000509a07547 */ /* 0x000ff4000b800000 */
[----:B------:R-:W0:Y:S01]  /*02b0*/  LDC.64 R8, c[0x0][0x380] ;  /* 0x0000e000ff087b82 */ /* 0x000e220000000a00 */
[----:B------:R-:W-:-:S04]  /*02c0*/  ULOP3.LUT UR6, UR4, 0x7ffffff8, URZ, 0xc0, !UPT ;  /* 0x7ffffff804067892 */ /* 0x000fc8000f8ec0ff */
[----:B------:R-:W-:Y:S02]  /*02d0*/  UIADD3 UR7, UPT, UPT, -UR6, URZ, URZ ;  /* 0x000000ff06077290 */ /* 0x000fe4000fffe1ff */
[----:B------:R-:W-:Y:S01]  /*02e0*/  MOV R5, UR6 ;  /* 0x0000000600057c02 */ /* 0x000fe20008000f00 */
[----:B------:R-:W1:Y:S01]  /*02f0*/  LDC.64 R10, c[0x0][0x388] ;  /* 0x0000e200ff0a7b82 */ /* 0x000e620000000a00 */
[----:B0-----:R-:W-:-:S04]  /*0300*/  IMAD.WIDE R6, R2, 0x8, R8 ;  /* 0x0000000802067825 */ /* 0x001fc800078e0208 */
[----:B------:R-:W-:Y:S01]  /*0310*/  IMAD.WIDE R8, R4, 0x8, R8 ;  /* 0x0000000804087825 */ /* 0x000fe200078e0208 */
[----:B------:R-:W-:Y:S02]  /*0320*/  IADD3 R26, P0, PT, R6, 0x20, RZ ;  /* 0x00000020061a7810 */ /* 0x000fe40007f1e0ff */
[----:B------:R-:W-:Y:S01]  /*0330*/  MOV R6, RZ ;  /* 0x000000ff00067202 */ /* 0x000fe20000000f00 */
[----:B-1----:R-:W-:Y:S01]  /*0340*/  IMAD.WIDE R10, R3, 0x8, R10 ;  /* 0x00000008030a7825 */ /* 0x002fe200078e020a */
[----:B------:R-:W-:Y:S02]  /*0350*/  IADD3 R8, P2, PT, R8, 0x20, RZ ;  /* 0x0000002008087810 */ /* 0x000fe40007f5e0ff */
[----:B------:R-:W-:Y:S02]  /*0360*/  IADD3.X R27, PT, PT, RZ, R7, RZ, P0, !PT ;  /* 0x00000007ff1b7210 */ /* 0x000fe400007fe4ff */
[----:B------:R-:W-:Y:S02]  /*0370*/  IADD3 R24, P1, PT, R10, 0x20, RZ ;  /* 0x000000200a187810 */ /* 0x000fe40007f3e0ff */
[----:B------:R-:W-:-:S02]  /*0380*/  IADD3.X R9, PT, PT, RZ, R9, RZ, P2, !PT ;  /* 0x00000009ff097210 */ /* 0x000fc400017fe4ff */
[----:B------:R-:W-:-:S09]  /*0390*/  IADD3.X R25, PT, PT, RZ, R11, RZ, P1, !PT ;  /* 0x0000000bff197210 */ /* 0x000fd20000ffe4ff */
.L_x_8:
[----:B------:R-:W2:Y:S04]  /*03a0*/  LDG.E.64 R12, desc[UR8][R26.64+-0x20] ;  /* 0xffffe0081a0c7981 */ /* 0x000ea8000c1e1b00 */
[----:B------:R-:W2:Y:S04]  /*03b0*/  LDG.E.64 R18, desc[UR8][R24.64+-0x20] ;  /* 0xffffe00818127981 */ /* 0x000ea8000c1e1b00 */
[----:B------:R-:W3:Y:S04]  /*03c0*/  LDG.E.64 R16, desc[UR8][R8.64+-0x20] ;  /* 0xffffe00808107981 */ /* 0x000ee8000c1e1b00 */
[----:B------:R-:W4:Y:S04]  /*03d0*/  LDG.E.64 R10, desc[UR8][R26.64+-0x18] ;  /* 0xffffe8081a0a7981 */ /* 0x000f28000c1e1b00 */
[----:B------:R-:W4:Y:S04]  /*03e0*/  LDG.E.64 R14, desc[UR8][R24.64+-0x18] ;  /* 0xffffe808180e7981 */ /* 0x000f28000c1e1b00 */
[----:B------:R-:W5:Y:S01]  /*03f0*/  LDG.E.64 R22, desc[UR8][R8.64+-0x18] ;  /* 0xffffe80808167981 */ /* 0x000f62000c1e1b00 */
[-C--:B--2---:R-:W-:Y:S01]  /*0400*/  FMUL R20, R12, R19.reuse ;  /* 0x000000130c147220 */ /* 0x084fe20000400000 */
[----:B------:R-:W-:-:S03]  /*0410*/  FMUL R7, R13, R19 ;  /* 0x000000130d077220 */ /* 0x000fc60000400000 */
[-C--:B------:R-:W-:Y:S01]  /*0420*/  FFMA R20, R13, R18.reuse, R20 ;  /* 0x000000120d147223 */ /* 0x080fe20000000014 */
[----:B------:R-:W-:Y:S02]  /*0430*/  FFMA R7, R12, R18, -R7 ;  /* 0x000000120c077223 */ /* 0x000fe40000000807 */
[----:B------:R-:W2:Y:S01]  /*0440*/  LDG.E.64 R18, desc[UR8][R26.64+-0x10] ;  /* 0xfffff0081a127981 */ /* 0x000ea2000c1e1b00 */
[----:B---3--:R-:W-:-:S03]  /*0450*/  FMUL R17, R17, R20 ;  /* 0x0000001411117220 */ /* 0x008fc60000400000 */
[----:B------:R-:W2:Y:S01]  /*0460*/  LDG.E.64 R12, desc[UR8][R24.64+-0x10] ;  /* 0xfffff008180c7981 */ /* 0x000ea2000c1e1b00 */
[-C--:B----4-:R-:W-:Y:S01]  /*0470*/  FMUL R20, R10, R15.reuse ;  /* 0x0000000f0a147220 */ /* 0x090fe20000400000 */
[C---:B------:R-:W-:Y:S01]  /*0480*/  FMUL R15, R11.reuse, R15 ;  /* 0x0000000f0b0f7220 */ /* 0x040fe20000400000 */
[----:B------:R-:W-:Y:S02]  /*0490*/  FFMA R7, R16, R7, R17 ;  /* 0x0000000710077223 */ /* 0x000fe40000000011 */
[-C--:B------:R-:W-:Y:S01]  /*04a0*/  FFMA R20, R11, R14.reuse, R20 ;  /* 0x0000000e0b147223 */ /* 0x080fe20000000014 */
[----:B------:R-:W-:Y:S01]  /*04b0*/  FFMA R21, R10, R14, -R15 ;  /* 0x0000000e0a157223 */ /* 0x000fe2000000080f */
[----:B------:R-:W3:Y:S02]  /*04c0*/  LDG.E.64 R16, desc[UR8][R8.64+-0x10] ;  /* 0xfffff00808107981 */ /* 0x000ee4000c1e1b00 */
[----:B-----5:R-:W-:Y:S02]  /*04d0*/  FMUL R23, R23, R20 ;  /* 0x0000001417177220 */ /* 0x020fe40000400000 */
[----:B------:R-:W4:Y:S04]  /*04e0*/  LDG.E.64 R14, desc[UR8][R26.64+-0x8] ;  /* 0xfffff8081a0e7981 */ /* 0x000f28000c1e1b00 */
[----:B------:R-:W4:Y:S01]  /*04f0*/  LDG.E.64 R10, desc[UR8][R24.64+-0x8] ;  /* 0xfffff808180a7981 */ /* 0x000f22000c1e1b00 */
[----:B------:R-:W-:Y:S01]  /*0500*/  FFMA R22, R22, R21, R23 ;  /* 0x0000001516167223 */ /* 0x000fe20000000017 */
[-C--:B--2---:R-:W-:Y:S01]  /*0510*/  FMUL R20, R18, R13.reuse ;  /* 0x0000000d12147220 */ /* 0x084fe20000400000 */
[----:B------:R-:W-:-:S03]  /*0520*/  FMUL R13, R19, R13 ;  /* 0x0000000d130d7220 */ /* 0x000fc60000400000 */
[-C--:B------:R-:W-:Y:S01]  /*0530*/  FFMA R28, R19, R12.reuse, R20 ;  /* 0x0000000c131c7223 */ /* 0x080fe20000000014 */
[----:B------:R-:W-:Y:S01]  /*0540*/  FFMA R13, R18, R12, -R13 ;  /* 0x0000000c120d7223 */ /* 0x000fe2000000080d */
[----:B------:R-:W2:Y:S02]  /*0550*/  LDG.E.64 R20, desc[UR8][R8.64+-0x8] ;  /* 0xfffff80808147981 */ /* 0x000ea4000c1e1b00 */
[----:B---3--:R-:W-:Y:S01]  /*0560*/  FMUL R17, R17, R28 ;  /* 0x0000001c11117220 */ /* 0x008fe20000400000 */
[----:B----4-:R-:W-:-:S03]  /*0570*/  FMUL R12, R14, R11 ;  /* 0x0000000b0e0c7220 */ /* 0x010fc60000400000 */
[----:B------:R-:W-:Y:S02]  /*0580*/  FFMA R18, R16, R13, R17 ;  /* 0x0000000d10127223 */ /* 0x000fe40000000011 */
[----:B------:R-:W3:Y:S01]  /*0590*/  LDG.E.64 R16, desc[UR8][R26.64] ;  /* 0x000000081a107981 */ /* 0x000ee2000c1e1b00 */
[----:B------:R-:W-:-:S03]  /*05a0*/  FFMA R28, R15, R10, R12 ;  /* 0x0000000a0f1c7223 */ /* 0x000fc6000000000c */
[----:B------:R-:W3:Y:S01]  /*05b0*/  LDG.E.64 R12, desc[UR8][R24.64] ;  /* 0x00000008180c7981 */ /* 0x000ee2000c1e1b00 */
[----:B------:R-:W-:-:S04]  /*05c0*/  FMUL R11, R15, R11 ;  /* 0x0000000b0f0b7220 */ /* 0x000fc80000400000 */
[----:B------:R-:W-:Y:S02]  /*05d0*/  FFMA R19, R14, R10, -R11 ;  /* 0x0000000a0e137223 */ /* 0x000fe4000000080b */
[----:B------:R-:W4:Y:S04]  /*05e0*/  LDG.E.64 R10, desc[UR8][R26.64+0x8] ;  /* 0x000008081a0a7981 */ /* 0x000f28000c1e1b00 */
[----:B------:R-:W4:Y:S01]  /*05f0*/  LDG.E.64 R14, desc[UR8][R24.64+0x8] ;  /* 0x00000808180e7981 */ /* 0x000f22000c1e1b00 */
[----:B------:R-:W-:Y:S01]  /*0600*/  FADD R7, R7, R6 ;  /* 0x0000000607077221 */ /* 0x000fe20000000000 */
[----:B--2---:R-:W-:-:S04]  /*0610*/  FMUL R21, R21, R28 ;  /* 0x0000001c15157220 */ /* 0x004fc80000400000 */
[----:B------:R-:W-:Y:S01]  /*0620*/  FFMA R20, R20, R19, R21 ;  /* 0x0000001314147223 */ /* 0x000fe20000000015 */
[----:B------:R-:W-:Y:S01]  /*0630*/  FADD R19, R7, R22 ;  /* 0x0000001607137221 */ /* 0x000fe20000000000 */
[-C--:B---3--:R-:W-:Y:S01]  /*0640*/  FMUL R21, R17, R13.reuse ;  /* 0x0000000d11157220 */ /* 0x088fe20000400000 */
[----:B------:R-:W-:-:S03]  /*0650*/  FMUL R6, R16, R13 ;  /* 0x0000000d10067220 */ /* 0x000fc60000400000 */
[-C--:B------:R-:W-:Y:S01]  /*0660*/  FFMA R21, R16, R12.reuse, -R21 ;  /* 0x0000000c10157223 */ /* 0x080fe20000000815 */
[----:B------:R-:W-:Y:S02]  /*0670*/  FFMA R16, R17, R12, R6 ;  /* 0x0000000c11107223 */ /* 0x000fe40000000006 */
[----:B------:R-:W2:Y:S04]  /*0680*/  LDG.E.64 R12, desc[UR8][R8.64] ;  /* 0x00000008080c7981 */ /* 0x000ea8000c1e1b00 */
[----:B------:R-:W3:Y:S01]  /*0690*/  LDG.E.64 R6, desc[UR8][R8.64+0x8] ;  /* 0x0000080808067981 */ /* 0x000ee2000c1e1b00 */
[-C--:B----4-:R-:W-:Y:S01]  /*06a0*/  FMUL R17, R11, R15.reuse ;  /* 0x0000000f0b117220 */ /* 0x090fe20000400000 */
[----:B------:R-:W-:-:S03]  /*06b0*/  FMUL R22, R10, R15 ;  /* 0x0000000f0a167220 */ /* 0x000fc60000400000 */
[-C--:B------:R-:W-:Y:S01]  /*06c0*/  FFMA R17, R10, R14.reuse, -R17 ;  /* 0x0000000e0a117223 */ /* 0x080fe20000000811 */
[----:B------:R-:W-:Y:S02]  /*06d0*/  FFMA R22, R11, R14, R22 ;  /* 0x0000000e0b167223 */ /* 0x000fe40000000016 */
[----:B------:R-:W4:Y:S04]  /*06e0*/  LDG.E.64 R10, desc[UR8][R26.64+0x10] ;  /* 0x000010081a0a7981 */ /* 0x000f28000c1e1b00 */
[----:B------:R-:W4:Y:S01]  /*06f0*/  LDG.E.64 R14, desc[UR8][R24.64+0x10] ;  /* 0x00001008180e7981 */ /* 0x000f22000c1e1b00 */
[----:B------:R-:W-:-:S04]  /*0700*/  FADD R19, R19, R18 ;  /* 0x0000001213137221 */ /* 0x000fc80000000000 */
[----:B------:R-:W-:Y:S01]  /*0710*/  FADD R20, R19, R20 ;  /* 0x0000001413147221 */ /* 0x000fe20000000000 */
[----:B--2---:R-:W-:Y:S01]  /*0720*/  FMUL R13, R13, R16 ;  /* 0x000000100d0d7220 */ /* 0x004fe20000400000 */
[----:B---3--:R-:W-:-:S03]  /*0730*/  FMUL R7, R7, R22 ;  /* 0x0000001607077220 */ /* 0x008fc60000400000 */
[----:B------:R-:W-:Y:S02]  /*0740*/  FFMA R21, R12, R21, R13 ;  /* 0x000000150c157223 */ /* 0x000fe4000000000d */
[----:B------:R-:W2:Y:S01]  /*0750*/  LDG.E.64 R12, desc[UR8][R24.64+0x18] ;  /* 0x00001808180c7981 */ /* 0x000ea2000c1e1b00 */
[----:B------:R-:W-:-:S03]  /*0760*/  FFMA R22, R6, R17, R7 ;  /* 0x0000001106167223 */ /* 0x000fc60000000007 */
[----:B------:R0:W2:Y:S04]  /*0770*/  LDG.E.64 R6, desc[UR8][R26.64+0x18] ;  /* 0x000018081a067981 */ /* 0x0000a8000c1e1b00 */
[----:B------:R-:W3:Y:S01]  /*0780*/  LDG.E.64 R16, desc[UR8][R8.64+0x10] ;  /* 0x0000100808107981 */ /* 0x000ee2000c1e1b00 */
[-C--:B----4-:R-:W-:Y:S01]  /*0790*/  FMUL R19, R11, R15.reuse ;  /* 0x0000000f0b137220 */ /* 0x090fe20000400000 */
[----:B------:R-:W-:-:S03]  /*07a0*/  FMUL R28, R10, R15 ;  /* 0x0000000f0a1c7220 */ /* 0x000fc60000400000 */
[-C--:B------:R-:W-:Y:S02]  /*07b0*/  FFMA R15, R10, R14.reuse, -R19 ;  /* 0x0000000e0a0f7223 */ /* 0x080fe40000000813 */
[----:B------:R1:W4:Y:S01]  /*07c0*/  LDG.E.64 R18, desc[UR8][R8.64+0x18] ;  /* 0x0000180808127981 */ /* 0x000322000c1e1b00 */
[----:B------:R-:W-:Y:S01]  /*07d0*/  FFMA R28, R11, R14, R28 ;  /* 0x0000000e0b1c7223 */ /* 0x000fe2000000001c */
[----:B------:R-:W-:Y:S01]  /*07e0*/  UIADD3 UR7, UPT, UPT, UR7, 0x8, URZ ;  /* 0x0000000807077890 */ /* 0x000fe2000fffe0ff */
[----:B------:R-:W-:-:S03]  /*07f0*/  FADD R21, R20, R21 ;  /* 0x0000001514157221 */ /* 0x000fc60000000000 */
[----:B------:R-:W-:Y:S01]  /*0800*/  UISETP.NE.AND UP1, UPT, UR7, URZ, UPT ;  /* 0x000000ff0700728c */ /* 0x000fe2000bf25270 */
[----:B------:R-:W-:Y:S01]  /*0810*/  FADD R21, R21, R22 ;  /* 0x0000001615157221 */ /* 0x000fe20000000000 */
[----:B0-----:R-:W-:Y:S02]  /*0820*/  IADD3 R26, P0, PT, R26, 0x40, RZ ;  /* 0x000000401a1a7810 */ /* 0x001fe40007f1e0ff */
[----:B------:R-:W-:Y:S02]  /*0830*/  IADD3 R24, P1, PT, R24, 0x40, RZ ;  /* 0x0000004018187810 */ /* 0x000fe40007f3e0ff */
[----:B-1----:R-:W-:Y:S02]  /*0840*/  IADD3 R8, P2, PT, R8, 0x40, RZ ;  /* 0x0000004008087810 */ /* 0x002fe40007f5e0ff */
[----:B------:R-:W-:Y:S02]  /*0850*/  IADD3.X R27, PT, PT, RZ, R27, RZ, P0, !PT ;  /* 0x0000001bff1b7210 */ /* 0x000fe400007fe4ff */
[----:B------:R-:W-:-:S02]  /*0860*/  IADD3.X R25, PT, PT, RZ, R25, RZ, P1, !PT ;  /* 0x00000019ff197210 */ /* 0x000fc40000ffe4ff */
[----:B------:R-:W-:Y:S01]  /*0870*/  IADD3.X R9, PT, PT, RZ, R9, RZ, P2, !PT ;  /* 0x00000009ff097210 */ /* 0x000fe200017fe4ff */
[CC--:B--2---:R-:W-:Y:S01]  /*0880*/  FMUL R10, R6.reuse, R13.reuse ;  /* 0x0000000d060a7220 */ /* 0x0c4fe20000400000 */
[----:B------:R-:W-:Y:S01]  /*0890*/  FMUL R13, R7, R13 ;  /* 0x0000000d070d7220 */ /* 0x000fe20000400000 */
[----:B---3--:R-:W-:Y:S02]  /*08a0*/  FMUL R17, R17, R28 ;  /* 0x0000001c11117220 */ /* 0x008fe40000400000 */
[-C--:B------:R-:W-:Y:S01]  /*08b0*/  FFMA R10, R7, R12.reuse, R10 ;  /* 0x0000000c070a7223 */ /* 0x080fe2000000000a */
[----:B------:R-:W-:Y:S01]  /*08c0*/  FFMA R13, R6, R12, -R13 ;  /* 0x0000000c060d7223 */ /* 0x000fe2000000080d */
[----:B------:R-:W-:Y:S02]  /*08d0*/  FFMA R16, R16, R15, R17 ;  /* 0x0000000f10107223 */ /* 0x000fe40000000011 */
[----:B----4-:R-:W-:Y:S02]  /*08e0*/  FMUL R19, R19, R10 ;  /* 0x0000000a13137220 */ /* 0x010fe40000400000 */
[----:B------:R-:W-:-:S02]  /*08f0*/  FADD R16, R21, R16 ;  /* 0x0000001015107221 */ /* 0x000fc40000000000 */
[----:B------:R-:W-:-:S04]  /*0900*/  FFMA R13, R18, R13, R19 ;  /* 0x0000000d120d7223 */ /* 0x000fc80000000013 */
[----:B------:R-:W-:Y:S01]  /*0910*/  FADD R6, R16, R13 ;  /* 0x0000000d10067221 */ /* 0x000fe20000000000 */
[----:B------:R-:W-:Y:S06]  /*0920*/  BRA.U UP1, `(.L_x_8) ;  /* 0xfffffff9019c7547 */ /* 0x000fec000b83ffff */
.L_x_7:
        /* <DEDUP_REMOVED lines=20> */
[-C--:B------:R-:W-:Y:S01]  /*0a70*/  FFMA R4, R25, R20.reuse, R4 ;  /* 0x0000001419047223 */ /* 0x080fe20000000004 */
[----:B------:R-:W-:Y:S02]  /*0a80*/  FFMA R7, R24, R20, -R21 ;  /* 0x0000001418077223 */ /* 0x000fe40000000815 */
[----:B------:R-:W2:Y:S01]  /*0a90*/  LDG.E.64 R20, desc[UR8][R22.64+0x10] ;  /* 0x0000100816147981 */ /* 0x000ea2000c1e1b00 */
[----:B----4-:R-:W-:-:S03]  /*0aa0*/  FMUL R19, R19, R4 ;  /* 0x0000000413137220 */ /* 0x010fc60000400000 */
[----:B------:R-:W2:Y:S01]  /*0ab0*/  LDG.E.64 R24, desc[UR8][R26.64+0x10] ;  /* 0x000010081a187981 */ /* 0x000ea2000c1e1b00 */
[----:B------:R-:W-:-:S03]  /*0ac0*/  FFMA R7, R18, R7, R19 ;  /* 0x0000000712077223 */ /* 0x000fc60000000013 */
[----:B------:R-:W4:Y:S01]  /*0ad0*/  LDG.E.64 R18, desc[UR8][R12.64+0x8] ;  /* 0x000008080c127981 */ /* 0x000f22000c1e1b00 */
[-C--:B---3--:R-:W-:Y:S01]  /*0ae0*/  FMUL R29, R17, R15.reuse ;  /* 0x0000000f111d7220 */ /* 0x088fe20000400000 */
[C---:B------:R-:W-:Y:S02]  /*0af0*/  FMUL R4, R16.reuse, R15 ;  /* 0x0000000f10047220 */ /* 0x040fe40000400000 */
[----:B------:R-:W3:Y:S01]  /*0b00*/  LDG.E.64 R22, desc[UR8][R22.64+0x18] ;  /* 0x0000180816167981 */ /* 0x000ee2000c1e1b00 */
[----:B------:R-:W-:-:S03]  /*0b10*/  FFMA R29, R16, R14, -R29 ;  /* 0x0000000e101d7223 */ /* 0x000fc6000000081d */
[----:B------:R-:W3:Y:S01]  /*0b20*/  LDG.E.64 R26, desc[UR8][R26.64+0x18] ;  /* 0x000018081a1a7981 */ /* 0x000ee2000c1e1b00 */
[----:B------:R-:W-:-:S03]  /*0b30*/  FFMA R4, R17, R14, R4 ;  /* 0x0000000e11047223 */ /* 0x000fc60000000004 */
[----:B------:R-:W5:Y:S04]  /*0b40*/  LDG.E.64 R14, desc[UR8][R12.64+0x10] ;  /* 0x000010080c0e7981 */ /* 0x000f68000c1e1b00 */
[----:B------:R-:W5:Y:S01]  /*0b50*/  LDG.E.64 R16, desc[UR8][R12.64+0x18] ;  /* 0x000018080c107981 */ /* 0x000f62000c1e1b00 */
[----:B------:R-:W-:Y:S01]  /*0b60*/  FADD R7, R6, R7 ;  /* 0x0000000706077221 */ /* 0x000fe20000000000 */
[----:B------:R-:W-:Y:S01]  /*0b70*/  IADD3 R5, PT, PT, R5, 0x4, RZ ;  /* 0x0000000405057810 */ /* 0x000fe20007ffe0ff */
[----:B----4-:R-:W-:Y:S01]  /*0b80*/  FMUL R19, R19, R4 ;  /* 0x0000000413137220 */ /* 0x010fe20000400000 */
[-C--:B--2---:R-:W-:Y:S01]  /*0b90*/  FMUL R4, R20, R25.reuse ;  /* 0x0000001914047220 */ /* 0x084fe20000400000 */
[----:B------:R-:W-:-:S03]  /*0ba0*/  FMUL R25, R21, R25 ;  /* 0x0000001915197220 */ /* 0x000fc60000400000 */
[-C--:B------:R-:W-:Y:S01]  /*0bb0*/  FFMA R4, R21, R24.reuse, R4 ;  /* 0x0000001815047223 */ /* 0x080fe20000000004 */
[----:B---3--:R-:W-:Y:S01]  /*0bc0*/  FMUL R6, R22, R27 ;  /* 0x0000001b16067220 */ /* 0x008fe20000400000 */
[----:B------:R-:W-:Y:S01]  /*0bd0*/  FFMA R18, R18, R29, R19 ;  /* 0x0000001d12127223 */ /* 0x000fe20000000013 */
[----:B------:R-:W-:Y:S01]  /*0be0*/  FFMA R25, R20, R24, -R25 ;  /* 0x0000001814197223 */ /* 0x000fe20000000819 */
[C---:B------:R-:W-:Y:S01]  /*0bf0*/  FMUL R27, R23.reuse, R27 ;  /* 0x0000001b171b7220 */ /* 0x040fe20000400000 */
[----:B------:R-:W-:Y:S01]  /*0c00*/  FFMA R6, R23, R26, R6 ;  /* 0x0000001a17067223 */ /* 0x000fe20000000006 */
[----:B-----5:R-:W-:Y:S01]  /*0c10*/  FMUL R15, R15, R4 ;  /* 0x000000040f0f7220 */ /* 0x020fe20000400000 */
[----:B------:R-:W-:Y:S01]  /*0c20*/  FADD R7, R7, R18 ;  /* 0x0000001207077221 */ /* 0x000fe20000000000 */
[----:B------:R-:W-:Y:S01]  /*0c30*/  FFMA R27, R22, R26, -R27 ;  /* 0x0000001a161b7223 */ /* 0x000fe2000000081b */
[----:B------:R-:W-:Y:S01]  /*0c40*/  FMUL R17, R17, R6 ;  /* 0x0000000611117220 */ /* 0x000fe20000400000 */
[----:B------:R-:W-:-:S03]  /*0c50*/  FFMA R14, R14, R25, R15 ;  /* 0x000000190e0e7223 */ /* 0x000fc6000000000f */
[----:B------:R-:W-:Y:S01]  /*0c60*/  FFMA R16, R16, R27, R17 ;  /* 0x0000001b10107223 */ /* 0x000fe20000000011 */
[----:B------:R-:W-:-:S04]  /*0c70*/  FADD R7, R7, R14 ;  /* 0x0000000e07077221 */ /* 0x000fc80000000000 */
[----:B------:R-:W-:-:S07]  /*0c80*/  FADD R6, R7, R16 ;  /* 0x0000001007067221 */ /* 0x000fce0000000000 */
.L_x_9:
        /* <DEDUP_REMOVED lines=13> */
[----:B------:R-:W5:Y:S01]  /*0d60*/  LDG.E.64 R22, desc[UR8][R28.64+0x8] ;  /* 0x000008081c167981 */ /* 0x000f62000c1e1b00 */
        /* <DEDUP_REMOVED lines=15> */
.L_x_10:
        /* <DEDUP_REMOVED lines=14> */
.L_x_6:
[----:B0-----:R-:W0:Y:S02]  /*0f40*/  LDC.64 R2, c[0x0][0x3a8] ;  /* 0x0000ea00ff027b82 */ /* 0x001e240000000a00 */
[----:B0-----:R-:W-:-:S05]  /*0f50*/  IMAD.WIDE R2, R0, 0x4, R2 ;  /* 0x0000000400027825 */ /* 0x001fca00078e0202 */
[----:B------:R-:W-:Y:S01]  /*0f60*/  STG.E desc[UR8][R2.64], R6 ;  /* 0x0000000602007986 */ /* 0x000fe2000c101908 */
[----:B------:R-:W-:Y:S05]  /*0f70*/  EXIT ;  /* 0x000000000000794d */ /* 0x000fea0003800000 */
.L_x_11:
        /* <DEDUP_REMOVED lines=16> */
.L_x_13:


//--------------------- .nv.shared.reserved.0     --------------------------
	.section	.nv.shared.reserved.0,"aw",@nobits
	.weak		__nv_reservedSMEM_offset_0_alias
	.size		__nv_reservedSMEM_offset_0_alias, 0, 64
	.other		__nv_reservedSMEM_offset_0_alias,@"STO_CUDA_RESERVED_SHARED STV_DEFAULT"
__nv_reservedSMEM_offset_0_alias:
	.zero		0
	.zero		64


//--------------------- .nv.constant0._Z26tkg_score_all_tails_kernelPK6float2S1_PKiS3_Pfiiii --------------------------
	.section	.nv.constant0._Z26tkg_score_all_tails_kernelPK6float2S1_PKiS3_Pfiiii,"a",@progbits
	.sectionflags	@""
	.align	4
.nv.constant0._Z26tkg_score_all_tails_kernelPK6float2S1_PKiS3_Pfiiii:
	.zero		952


//--------------------- .nv.constant0._Z32tkg_score_triples_complex_kernelPK6float2S1_PKiS3_S3_Pfiiii --------------------------
	.section	.nv.constant0._Z32tkg_score_triples_complex_kernelPK6float2S1_PKiS3_S3_Pfiiii,"a",@progbits
	.sectionflags	@""
	.align	4
.nv.constant0._Z32tkg_score_triples_complex_kernelPK6float2S1_PKiS3_S3_Pfiiii:
	.zero		960


//--------------------- SYMBOLS --------------------------

	.type		.nv.reservedSmem.offset0,@object
	.size		.nv.reservedSmem.offset0,0x4
